	.version 1.4
	.target sm_10, map_f64_to_f32
	// compiled with /home/sfraney/cuda/open64/lib//be
	// nvopencc 2.3 built on 2009-07-30

	//-----------------------------------------------------------
	// Compiling /tmp/tmpxft_00005c33_00000000-7_alignedTypes.cpp3.i (/tmp/ccBI#.SCvxF8)
	//-----------------------------------------------------------

	//-----------------------------------------------------------
	// Options:
	//-----------------------------------------------------------
	//  Target:ptx, ISA:sm_10, Endian:little, Pointer Size:64
	//  -O3	(Optimization level)
	//  -g0	(Debug level)
	//  -m2	(Report advisories)
	//-----------------------------------------------------------

	.file	1	"<command-line>"
	.file	2	"/tmp/tmpxft_00005c33_00000000-6_alignedTypes.cudafe2.gpu"
	.file	3	"alignedTypes.cu"
	.file	4	"/usr/lib/gcc/x86_64-linux-gnu/4.3.4/include/stddef.h"
	.file	5	"/home/sfraney/cuda/bin/../include/crt/device_runtime.h"
	.file	6	"/home/sfraney/cuda/bin/../include/host_defines.h"
	.file	7	"/home/sfraney/cuda/bin/../include/builtin_types.h"
	.file	8	"/home/sfraney/cuda/bin/../include/device_types.h"
	.file	9	"/home/sfraney/cuda/bin/../include/driver_types.h"
	.file	10	"/home/sfraney/cuda/bin/../include/texture_types.h"
	.file	11	"/home/sfraney/cuda/bin/../include/vector_types.h"
	.file	12	"/home/sfraney/cuda/bin/../include/device_launch_parameters.h"
	.file	13	"/home/sfraney/cuda/bin/../include/crt/storage_class.h"
	.file	14	"/usr/include/bits/types.h"
	.file	15	"/usr/include/time.h"
	.file	16	"/home/sfraney/cuda/bin/../include/common_functions.h"
	.file	17	"/home/sfraney/cuda/bin/../include/crt/func_macro.h"
	.file	18	"/home/sfraney/cuda/bin/../include/math_functions.h"
	.file	19	"/home/sfraney/cuda/bin/../include/device_functions.h"
	.file	20	"/home/sfraney/cuda/bin/../include/math_constants.h"
	.file	21	"/home/sfraney/cuda/bin/../include/sm_11_atomic_functions.h"
	.file	22	"/home/sfraney/cuda/bin/../include/sm_12_atomic_functions.h"
	.file	23	"/home/sfraney/cuda/bin/../include/sm_13_double_functions.h"
	.file	24	"/home/sfraney/cuda/bin/../include/common_types.h"
	.file	25	"/home/sfraney/cuda/bin/../include/texture_fetch_functions.h"
	.file	26	"/home/sfraney/cuda/bin/../include/math_functions_dbl_ptx1.h"


	.entry _Z10testKernelIhEvPT_S1_i (
		.param .u64 __cudaparm__Z10testKernelIhEvPT_S1_i_d_odata,
		.param .u64 __cudaparm__Z10testKernelIhEvPT_S1_i_d_idata,
		.param .s32 __cudaparm__Z10testKernelIhEvPT_S1_i_numElements)
	{
	.reg .u16 %rh<6>;
	.reg .u32 %r<8>;
	.reg .u64 %rd<8>;
	.reg .pred %p<4>;
	.loc	3	126	0
$LBB1__Z10testKernelIhEvPT_S1_i:
	.loc	3	131	0
	mov.u16 	%rh1, %ntid.x;
	mov.u16 	%rh2, %ctaid.x;
	mul.wide.u16 	%r1, %rh2, %rh1;
	cvt.u32.u16 	%r2, %tid.x;
	add.u32 	%r3, %r2, %r1;
	mov.s32 	%r4, %r3;
	ld.param.s32 	%r5, [__cudaparm__Z10testKernelIhEvPT_S1_i_numElements];
	setp.le.s32 	%p1, %r5, %r3;
	@%p1 bra 	$Lt_0_1282;
	cvt.u64.s32 	%rd1, %r3;
	mov.u16 	%rh3, %nctaid.x;
	mul.wide.u16 	%r6, %rh3, %rh1;
	ld.param.u64 	%rd2, [__cudaparm__Z10testKernelIhEvPT_S1_i_d_idata];
	add.u64 	%rd3, %rd2, %rd1;
	cvt.s64.u32 	%rd4, %r6;
	ld.param.u64 	%rd5, [__cudaparm__Z10testKernelIhEvPT_S1_i_d_odata];
	add.u64 	%rd6, %rd5, %rd1;
$Lt_0_1794:
 //<loop> Loop body line 131, nesting depth: 1, estimated iterations: unknown
	.loc	3	132	0
	ld.global.u8 	%rh4, [%rd3+0];
	st.global.u8 	[%rd6+0], %rh4;
	add.s32 	%r4, %r4, %r6;
	add.u64 	%rd6, %rd4, %rd6;
	add.u64 	%rd3, %rd4, %rd3;
	setp.lt.s32 	%p2, %r4, %r5;
	@%p2 bra 	$Lt_0_1794;
$Lt_0_1282:
	.loc	3	133	0
	exit;
$LDWend__Z10testKernelIhEvPT_S1_i:
	} // _Z10testKernelIhEvPT_S1_i

	.entry _Z10testKernelItEvPT_S1_i (
		.param .u64 __cudaparm__Z10testKernelItEvPT_S1_i_d_odata,
		.param .u64 __cudaparm__Z10testKernelItEvPT_S1_i_d_idata,
		.param .s32 __cudaparm__Z10testKernelItEvPT_S1_i_numElements)
	{
	.reg .u16 %rh<6>;
	.reg .u32 %r<8>;
	.reg .u64 %rd<10>;
	.reg .pred %p<4>;
	.loc	3	126	0
$LBB1__Z10testKernelItEvPT_S1_i:
	.loc	3	131	0
	mov.u16 	%rh1, %ntid.x;
	mov.u16 	%rh2, %ctaid.x;
	mul.wide.u16 	%r1, %rh2, %rh1;
	cvt.u32.u16 	%r2, %tid.x;
	add.u32 	%r3, %r2, %r1;
	mov.s32 	%r4, %r3;
	ld.param.s32 	%r5, [__cudaparm__Z10testKernelItEvPT_S1_i_numElements];
	setp.le.s32 	%p1, %r5, %r3;
	@%p1 bra 	$Lt_1_1282;
	mov.u16 	%rh3, %nctaid.x;
	mul.wide.u16 	%r6, %rh3, %rh1;
	cvt.u64.s32 	%rd1, %r3;
	mul.lo.u64 	%rd2, %rd1, 2;
	cvt.s64.u32 	%rd3, %r6;
	ld.param.u64 	%rd4, [__cudaparm__Z10testKernelItEvPT_S1_i_d_idata];
	add.u64 	%rd5, %rd4, %rd2;
	mul.lo.u64 	%rd6, %rd3, 2;
	ld.param.u64 	%rd7, [__cudaparm__Z10testKernelItEvPT_S1_i_d_odata];
	add.u64 	%rd8, %rd7, %rd2;
$Lt_1_1794:
 //<loop> Loop body line 131, nesting depth: 1, estimated iterations: unknown
	.loc	3	132	0
	ld.global.u16 	%rh4, [%rd5+0];
	st.global.u16 	[%rd8+0], %rh4;
	add.s32 	%r4, %r4, %r6;
	add.u64 	%rd8, %rd8, %rd6;
	add.u64 	%rd5, %rd5, %rd6;
	setp.lt.s32 	%p2, %r4, %r5;
	@%p2 bra 	$Lt_1_1794;
$Lt_1_1282:
	.loc	3	133	0
	exit;
$LDWend__Z10testKernelItEvPT_S1_i:
	} // _Z10testKernelItEvPT_S1_i

	.entry _Z10testKernelI16RGBA8_misalignedEvPT_S2_i (
		.param .u64 __cudaparm__Z10testKernelI16RGBA8_misalignedEvPT_S2_i_d_odata,
		.param .u64 __cudaparm__Z10testKernelI16RGBA8_misalignedEvPT_S2_i_d_idata,
		.param .s32 __cudaparm__Z10testKernelI16RGBA8_misalignedEvPT_S2_i_numElements)
	{
	.reg .u16 %rh<9>;
	.reg .u32 %r<8>;
	.reg .u64 %rd<10>;
	.reg .pred %p<4>;
	.loc	3	126	0
$LBB1__Z10testKernelI16RGBA8_misalignedEvPT_S2_i:
	.loc	3	131	0
	mov.u16 	%rh1, %ntid.x;
	mov.u16 	%rh2, %ctaid.x;
	mul.wide.u16 	%r1, %rh2, %rh1;
	cvt.u32.u16 	%r2, %tid.x;
	add.u32 	%r3, %r2, %r1;
	mov.s32 	%r4, %r3;
	ld.param.s32 	%r5, [__cudaparm__Z10testKernelI16RGBA8_misalignedEvPT_S2_i_numElements];
	setp.le.s32 	%p1, %r5, %r3;
	@%p1 bra 	$Lt_2_1282;
	mov.u16 	%rh3, %nctaid.x;
	mul.wide.u16 	%r6, %rh3, %rh1;
	cvt.u64.s32 	%rd1, %r3;
	mul.lo.u64 	%rd2, %rd1, 4;
	cvt.s64.u32 	%rd3, %r6;
	ld.param.u64 	%rd4, [__cudaparm__Z10testKernelI16RGBA8_misalignedEvPT_S2_i_d_idata];
	add.u64 	%rd5, %rd4, %rd2;
	mul.lo.u64 	%rd6, %rd3, 4;
	ld.param.u64 	%rd7, [__cudaparm__Z10testKernelI16RGBA8_misalignedEvPT_S2_i_d_odata];
	add.u64 	%rd8, %rd7, %rd2;
$Lt_2_1794:
 //<loop> Loop body line 131, nesting depth: 1, estimated iterations: unknown
	.loc	3	132	0
	ld.global.u8 	%rh4, [%rd5+0];
	st.global.u8 	[%rd8+0], %rh4;
	ld.global.u8 	%rh5, [%rd5+1];
	st.global.u8 	[%rd8+1], %rh5;
	ld.global.u8 	%rh6, [%rd5+2];
	st.global.u8 	[%rd8+2], %rh6;
	ld.global.u8 	%rh7, [%rd5+3];
	st.global.u8 	[%rd8+3], %rh7;
	add.s32 	%r4, %r4, %r6;
	add.u64 	%rd8, %rd8, %rd6;
	add.u64 	%rd5, %rd5, %rd6;
	setp.lt.s32 	%p2, %r4, %r5;
	@%p2 bra 	$Lt_2_1794;
$Lt_2_1282:
	.loc	3	133	0
	exit;
$LDWend__Z10testKernelI16RGBA8_misalignedEvPT_S2_i:
	} // _Z10testKernelI16RGBA8_misalignedEvPT_S2_i

	.entry _Z10testKernelI15LA32_misalignedEvPT_S2_i (
		.param .u64 __cudaparm__Z10testKernelI15LA32_misalignedEvPT_S2_i_d_odata,
		.param .u64 __cudaparm__Z10testKernelI15LA32_misalignedEvPT_S2_i_d_idata,
		.param .s32 __cudaparm__Z10testKernelI15LA32_misalignedEvPT_S2_i_numElements)
	{
	.reg .u16 %rh<5>;
	.reg .u32 %r<10>;
	.reg .u64 %rd<10>;
	.reg .pred %p<4>;
	.loc	3	126	0
$LBB1__Z10testKernelI15LA32_misalignedEvPT_S2_i:
	.loc	3	131	0
	mov.u16 	%rh1, %ntid.x;
	mov.u16 	%rh2, %ctaid.x;
	mul.wide.u16 	%r1, %rh2, %rh1;
	cvt.u32.u16 	%r2, %tid.x;
	add.u32 	%r3, %r2, %r1;
	mov.s32 	%r4, %r3;
	ld.param.s32 	%r5, [__cudaparm__Z10testKernelI15LA32_misalignedEvPT_S2_i_numElements];
	setp.le.s32 	%p1, %r5, %r3;
	@%p1 bra 	$Lt_3_1282;
	mov.u16 	%rh3, %nctaid.x;
	mul.wide.u16 	%r6, %rh3, %rh1;
	cvt.u64.s32 	%rd1, %r3;
	mul.lo.u64 	%rd2, %rd1, 8;
	cvt.s64.u32 	%rd3, %r6;
	ld.param.u64 	%rd4, [__cudaparm__Z10testKernelI15LA32_misalignedEvPT_S2_i_d_idata];
	add.u64 	%rd5, %rd4, %rd2;
	mul.lo.u64 	%rd6, %rd3, 8;
	ld.param.u64 	%rd7, [__cudaparm__Z10testKernelI15LA32_misalignedEvPT_S2_i_d_odata];
	add.u64 	%rd8, %rd7, %rd2;
$Lt_3_1794:
 //<loop> Loop body line 131, nesting depth: 1, estimated iterations: unknown
	.loc	3	132	0
	ld.global.u32 	%r7, [%rd5+0];
	st.global.u32 	[%rd8+0], %r7;
	ld.global.u32 	%r8, [%rd5+4];
	st.global.u32 	[%rd8+4], %r8;
	add.s32 	%r4, %r4, %r6;
	add.u64 	%rd8, %rd8, %rd6;
	add.u64 	%rd5, %rd5, %rd6;
	setp.lt.s32 	%p2, %r4, %r5;
	@%p2 bra 	$Lt_3_1794;
$Lt_3_1282:
	.loc	3	133	0
	exit;
$LDWend__Z10testKernelI15LA32_misalignedEvPT_S2_i:
	} // _Z10testKernelI15LA32_misalignedEvPT_S2_i

	.entry _Z10testKernelI16RGB32_misalignedEvPT_S2_i (
		.param .u64 __cudaparm__Z10testKernelI16RGB32_misalignedEvPT_S2_i_d_odata,
		.param .u64 __cudaparm__Z10testKernelI16RGB32_misalignedEvPT_S2_i_d_idata,
		.param .s32 __cudaparm__Z10testKernelI16RGB32_misalignedEvPT_S2_i_numElements)
	{
	.reg .u16 %rh<5>;
	.reg .u32 %r<11>;
	.reg .u64 %rd<10>;
	.reg .pred %p<4>;
	.loc	3	126	0
$LBB1__Z10testKernelI16RGB32_misalignedEvPT_S2_i:
	.loc	3	131	0
	mov.u16 	%rh1, %ntid.x;
	mov.u16 	%rh2, %ctaid.x;
	mul.wide.u16 	%r1, %rh2, %rh1;
	cvt.u32.u16 	%r2, %tid.x;
	add.u32 	%r3, %r2, %r1;
	mov.s32 	%r4, %r3;
	ld.param.s32 	%r5, [__cudaparm__Z10testKernelI16RGB32_misalignedEvPT_S2_i_numElements];
	setp.le.s32 	%p1, %r5, %r3;
	@%p1 bra 	$Lt_4_1282;
	mov.u16 	%rh3, %nctaid.x;
	mul.wide.u16 	%r6, %rh3, %rh1;
	cvt.u64.s32 	%rd1, %r3;
	mul.lo.u64 	%rd2, %rd1, 12;
	cvt.s64.u32 	%rd3, %r6;
	ld.param.u64 	%rd4, [__cudaparm__Z10testKernelI16RGB32_misalignedEvPT_S2_i_d_idata];
	add.u64 	%rd5, %rd4, %rd2;
	mul.lo.u64 	%rd6, %rd3, 12;
	ld.param.u64 	%rd7, [__cudaparm__Z10testKernelI16RGB32_misalignedEvPT_S2_i_d_odata];
	add.u64 	%rd8, %rd7, %rd2;
$Lt_4_1794:
 //<loop> Loop body line 131, nesting depth: 1, estimated iterations: unknown
	.loc	3	132	0
	ld.global.u32 	%r7, [%rd5+0];
	st.global.u32 	[%rd8+0], %r7;
	ld.global.u32 	%r8, [%rd5+4];
	st.global.u32 	[%rd8+4], %r8;
	ld.global.u32 	%r9, [%rd5+8];
	st.global.u32 	[%rd8+8], %r9;
	add.s32 	%r4, %r4, %r6;
	add.u64 	%rd8, %rd8, %rd6;
	add.u64 	%rd5, %rd5, %rd6;
	setp.lt.s32 	%p2, %r4, %r5;
	@%p2 bra 	$Lt_4_1794;
$Lt_4_1282:
	.loc	3	133	0
	exit;
$LDWend__Z10testKernelI16RGB32_misalignedEvPT_S2_i:
	} // _Z10testKernelI16RGB32_misalignedEvPT_S2_i

	.entry _Z10testKernelI17RGBA32_misalignedEvPT_S2_i (
		.param .u64 __cudaparm__Z10testKernelI17RGBA32_misalignedEvPT_S2_i_d_odata,
		.param .u64 __cudaparm__Z10testKernelI17RGBA32_misalignedEvPT_S2_i_d_idata,
		.param .s32 __cudaparm__Z10testKernelI17RGBA32_misalignedEvPT_S2_i_numElements)
	{
	.reg .u16 %rh<5>;
	.reg .u32 %r<12>;
	.reg .u64 %rd<10>;
	.reg .pred %p<4>;
	.loc	3	126	0
$LBB1__Z10testKernelI17RGBA32_misalignedEvPT_S2_i:
	.loc	3	131	0
	mov.u16 	%rh1, %ntid.x;
	mov.u16 	%rh2, %ctaid.x;
	mul.wide.u16 	%r1, %rh2, %rh1;
	cvt.u32.u16 	%r2, %tid.x;
	add.u32 	%r3, %r2, %r1;
	mov.s32 	%r4, %r3;
	ld.param.s32 	%r5, [__cudaparm__Z10testKernelI17RGBA32_misalignedEvPT_S2_i_numElements];
	setp.le.s32 	%p1, %r5, %r3;
	@%p1 bra 	$Lt_5_1282;
	mov.u16 	%rh3, %nctaid.x;
	mul.wide.u16 	%r6, %rh3, %rh1;
	cvt.u64.s32 	%rd1, %r3;
	mul.lo.u64 	%rd2, %rd1, 16;
	cvt.s64.u32 	%rd3, %r6;
	ld.param.u64 	%rd4, [__cudaparm__Z10testKernelI17RGBA32_misalignedEvPT_S2_i_d_idata];
	add.u64 	%rd5, %rd4, %rd2;
	mul.lo.u64 	%rd6, %rd3, 16;
	ld.param.u64 	%rd7, [__cudaparm__Z10testKernelI17RGBA32_misalignedEvPT_S2_i_d_odata];
	add.u64 	%rd8, %rd7, %rd2;
$Lt_5_1794:
 //<loop> Loop body line 131, nesting depth: 1, estimated iterations: unknown
	.loc	3	132	0
	ld.global.u32 	%r7, [%rd5+0];
	st.global.u32 	[%rd8+0], %r7;
	ld.global.u32 	%r8, [%rd5+4];
	st.global.u32 	[%rd8+4], %r8;
	ld.global.u32 	%r9, [%rd5+8];
	st.global.u32 	[%rd8+8], %r9;
	ld.global.u32 	%r10, [%rd5+12];
	st.global.u32 	[%rd8+12], %r10;
	add.s32 	%r4, %r4, %r6;
	add.u64 	%rd8, %rd8, %rd6;
	add.u64 	%rd5, %rd5, %rd6;
	setp.lt.s32 	%p2, %r4, %r5;
	@%p2 bra 	$Lt_5_1794;
$Lt_5_1282:
	.loc	3	133	0
	exit;
$LDWend__Z10testKernelI17RGBA32_misalignedEvPT_S2_i:
	} // _Z10testKernelI17RGBA32_misalignedEvPT_S2_i

	.entry _Z10testKernelI5RGBA8EvPT_S2_i (
		.param .u64 __cudaparm__Z10testKernelI5RGBA8EvPT_S2_i_d_odata,
		.param .u64 __cudaparm__Z10testKernelI5RGBA8EvPT_S2_i_d_idata,
		.param .s32 __cudaparm__Z10testKernelI5RGBA8EvPT_S2_i_numElements)
	{
	.reg .u16 %rh<5>;
	.reg .u32 %r<12>;
	.reg .u64 %rd<10>;
	.reg .pred %p<4>;
	.loc	3	126	0
$LBB1__Z10testKernelI5RGBA8EvPT_S2_i:
	.loc	3	131	0
	mov.u16 	%rh1, %ntid.x;
	mov.u16 	%rh2, %ctaid.x;
	mul.wide.u16 	%r1, %rh2, %rh1;
	cvt.u32.u16 	%r2, %tid.x;
	add.u32 	%r3, %r2, %r1;
	mov.s32 	%r4, %r3;
	ld.param.s32 	%r5, [__cudaparm__Z10testKernelI5RGBA8EvPT_S2_i_numElements];
	setp.le.s32 	%p1, %r5, %r3;
	@%p1 bra 	$Lt_6_1282;
	mov.u16 	%rh3, %nctaid.x;
	mul.wide.u16 	%r6, %rh3, %rh1;
	cvt.u64.s32 	%rd1, %r3;
	mul.lo.u64 	%rd2, %rd1, 4;
	cvt.s64.u32 	%rd3, %r6;
	ld.param.u64 	%rd4, [__cudaparm__Z10testKernelI5RGBA8EvPT_S2_i_d_idata];
	add.u64 	%rd5, %rd4, %rd2;
	mul.lo.u64 	%rd6, %rd3, 4;
	ld.param.u64 	%rd7, [__cudaparm__Z10testKernelI5RGBA8EvPT_S2_i_d_odata];
	add.u64 	%rd8, %rd7, %rd2;
$Lt_6_1794:
 //<loop> Loop body line 131, nesting depth: 1, estimated iterations: unknown
	ld.global.v4.u8 	{%r7,%r8,%r9,%r10}, [%rd5+0];
	st.global.v4.u8 	[%rd8+0], {%r7,%r8,%r9,%r10};
	.loc	3	132	0
	add.s32 	%r4, %r4, %r6;
	add.u64 	%rd8, %rd8, %rd6;
	add.u64 	%rd5, %rd5, %rd6;
	setp.lt.s32 	%p2, %r4, %r5;
	@%p2 bra 	$Lt_6_1794;
$Lt_6_1282:
	.loc	3	133	0
	exit;
$LDWend__Z10testKernelI5RGBA8EvPT_S2_i:
	} // _Z10testKernelI5RGBA8EvPT_S2_i

	.entry _Z10testKernelIjEvPT_S1_i (
		.param .u64 __cudaparm__Z10testKernelIjEvPT_S1_i_d_odata,
		.param .u64 __cudaparm__Z10testKernelIjEvPT_S1_i_d_idata,
		.param .s32 __cudaparm__Z10testKernelIjEvPT_S1_i_numElements)
	{
	.reg .u16 %rh<5>;
	.reg .u32 %r<9>;
	.reg .u64 %rd<10>;
	.reg .pred %p<4>;
	.loc	3	126	0
$LBB1__Z10testKernelIjEvPT_S1_i:
	.loc	3	131	0
	mov.u16 	%rh1, %ntid.x;
	mov.u16 	%rh2, %ctaid.x;
	mul.wide.u16 	%r1, %rh2, %rh1;
	cvt.u32.u16 	%r2, %tid.x;
	add.u32 	%r3, %r2, %r1;
	mov.s32 	%r4, %r3;
	ld.param.s32 	%r5, [__cudaparm__Z10testKernelIjEvPT_S1_i_numElements];
	setp.le.s32 	%p1, %r5, %r3;
	@%p1 bra 	$Lt_7_1282;
	mov.u16 	%rh3, %nctaid.x;
	mul.wide.u16 	%r6, %rh3, %rh1;
	cvt.u64.s32 	%rd1, %r3;
	mul.lo.u64 	%rd2, %rd1, 4;
	cvt.s64.u32 	%rd3, %r6;
	ld.param.u64 	%rd4, [__cudaparm__Z10testKernelIjEvPT_S1_i_d_idata];
	add.u64 	%rd5, %rd4, %rd2;
	mul.lo.u64 	%rd6, %rd3, 4;
	ld.param.u64 	%rd7, [__cudaparm__Z10testKernelIjEvPT_S1_i_d_odata];
	add.u64 	%rd8, %rd7, %rd2;
$Lt_7_1794:
 //<loop> Loop body line 131, nesting depth: 1, estimated iterations: unknown
	.loc	3	132	0
	ld.global.u32 	%r7, [%rd5+0];
	st.global.u32 	[%rd8+0], %r7;
	add.s32 	%r4, %r4, %r6;
	add.u64 	%rd8, %rd8, %rd6;
	add.u64 	%rd5, %rd5, %rd6;
	setp.lt.s32 	%p2, %r4, %r5;
	@%p2 bra 	$Lt_7_1794;
$Lt_7_1282:
	.loc	3	133	0
	exit;
$LDWend__Z10testKernelIjEvPT_S1_i:
	} // _Z10testKernelIjEvPT_S1_i

	.entry _Z10testKernelI4LA32EvPT_S2_i (
		.param .u64 __cudaparm__Z10testKernelI4LA32EvPT_S2_i_d_odata,
		.param .u64 __cudaparm__Z10testKernelI4LA32EvPT_S2_i_d_idata,
		.param .s32 __cudaparm__Z10testKernelI4LA32EvPT_S2_i_numElements)
	{
	.reg .u16 %rh<5>;
	.reg .u32 %r<10>;
	.reg .u64 %rd<10>;
	.reg .pred %p<4>;
	.loc	3	126	0
$LBB1__Z10testKernelI4LA32EvPT_S2_i:
	.loc	3	131	0
	mov.u16 	%rh1, %ntid.x;
	mov.u16 	%rh2, %ctaid.x;
	mul.wide.u16 	%r1, %rh2, %rh1;
	cvt.u32.u16 	%r2, %tid.x;
	add.u32 	%r3, %r2, %r1;
	mov.s32 	%r4, %r3;
	ld.param.s32 	%r5, [__cudaparm__Z10testKernelI4LA32EvPT_S2_i_numElements];
	setp.le.s32 	%p1, %r5, %r3;
	@%p1 bra 	$Lt_8_1282;
	mov.u16 	%rh3, %nctaid.x;
	mul.wide.u16 	%r6, %rh3, %rh1;
	cvt.u64.s32 	%rd1, %r3;
	mul.lo.u64 	%rd2, %rd1, 8;
	cvt.s64.u32 	%rd3, %r6;
	ld.param.u64 	%rd4, [__cudaparm__Z10testKernelI4LA32EvPT_S2_i_d_idata];
	add.u64 	%rd5, %rd4, %rd2;
	mul.lo.u64 	%rd6, %rd3, 8;
	ld.param.u64 	%rd7, [__cudaparm__Z10testKernelI4LA32EvPT_S2_i_d_odata];
	add.u64 	%rd8, %rd7, %rd2;
$Lt_8_1794:
 //<loop> Loop body line 131, nesting depth: 1, estimated iterations: unknown
	ld.global.v2.u32 	{%r7,%r8}, [%rd5+0];
	st.global.v2.u32 	[%rd8+0], {%r7,%r8};
	.loc	3	132	0
	add.s32 	%r4, %r4, %r6;
	add.u64 	%rd8, %rd8, %rd6;
	add.u64 	%rd5, %rd5, %rd6;
	setp.lt.s32 	%p2, %r4, %r5;
	@%p2 bra 	$Lt_8_1794;
$Lt_8_1282:
	.loc	3	133	0
	exit;
$LDWend__Z10testKernelI4LA32EvPT_S2_i:
	} // _Z10testKernelI4LA32EvPT_S2_i

	.entry _Z10testKernelI5RGB32EvPT_S2_i (
		.param .u64 __cudaparm__Z10testKernelI5RGB32EvPT_S2_i_d_odata,
		.param .u64 __cudaparm__Z10testKernelI5RGB32EvPT_S2_i_d_idata,
		.param .s32 __cudaparm__Z10testKernelI5RGB32EvPT_S2_i_numElements)
	{
	.reg .u16 %rh<5>;
	.reg .u32 %r<11>;
	.reg .u64 %rd<10>;
	.reg .pred %p<4>;
	.loc	3	126	0
$LBB1__Z10testKernelI5RGB32EvPT_S2_i:
	.loc	3	131	0
	mov.u16 	%rh1, %ntid.x;
	mov.u16 	%rh2, %ctaid.x;
	mul.wide.u16 	%r1, %rh2, %rh1;
	cvt.u32.u16 	%r2, %tid.x;
	add.u32 	%r3, %r2, %r1;
	mov.s32 	%r4, %r3;
	ld.param.s32 	%r5, [__cudaparm__Z10testKernelI5RGB32EvPT_S2_i_numElements];
	setp.le.s32 	%p1, %r5, %r3;
	@%p1 bra 	$Lt_9_1282;
	mov.u16 	%rh3, %nctaid.x;
	mul.wide.u16 	%r6, %rh3, %rh1;
	cvt.u64.s32 	%rd1, %r3;
	mul.lo.u64 	%rd2, %rd1, 16;
	cvt.s64.u32 	%rd3, %r6;
	ld.param.u64 	%rd4, [__cudaparm__Z10testKernelI5RGB32EvPT_S2_i_d_idata];
	add.u64 	%rd5, %rd4, %rd2;
	mul.lo.u64 	%rd6, %rd3, 16;
	ld.param.u64 	%rd7, [__cudaparm__Z10testKernelI5RGB32EvPT_S2_i_d_odata];
	add.u64 	%rd8, %rd7, %rd2;
$Lt_9_1794:
 //<loop> Loop body line 131, nesting depth: 1, estimated iterations: unknown
	ld.global.v4.u32 	{%r7,%r8,%r9,_}, [%rd5+0];
	st.global.v2.u32 	[%rd8+0], {%r7,%r8};
	.loc	3	132	0
	st.global.u32 	[%rd8+8], %r9;
	add.s32 	%r4, %r4, %r6;
	add.u64 	%rd8, %rd8, %rd6;
	add.u64 	%rd5, %rd5, %rd6;
	setp.lt.s32 	%p2, %r4, %r5;
	@%p2 bra 	$Lt_9_1794;
$Lt_9_1282:
	.loc	3	133	0
	exit;
$LDWend__Z10testKernelI5RGB32EvPT_S2_i:
	} // _Z10testKernelI5RGB32EvPT_S2_i

	.entry _Z10testKernelI6RGBA32EvPT_S2_i (
		.param .u64 __cudaparm__Z10testKernelI6RGBA32EvPT_S2_i_d_odata,
		.param .u64 __cudaparm__Z10testKernelI6RGBA32EvPT_S2_i_d_idata,
		.param .s32 __cudaparm__Z10testKernelI6RGBA32EvPT_S2_i_numElements)
	{
	.reg .u16 %rh<5>;
	.reg .u32 %r<12>;
	.reg .u64 %rd<10>;
	.reg .pred %p<4>;
	.loc	3	126	0
$LBB1__Z10testKernelI6RGBA32EvPT_S2_i:
	.loc	3	131	0
	mov.u16 	%rh1, %ntid.x;
	mov.u16 	%rh2, %ctaid.x;
	mul.wide.u16 	%r1, %rh2, %rh1;
	cvt.u32.u16 	%r2, %tid.x;
	add.u32 	%r3, %r2, %r1;
	mov.s32 	%r4, %r3;
	ld.param.s32 	%r5, [__cudaparm__Z10testKernelI6RGBA32EvPT_S2_i_numElements];
	setp.le.s32 	%p1, %r5, %r3;
	@%p1 bra 	$Lt_10_1282;
	mov.u16 	%rh3, %nctaid.x;
	mul.wide.u16 	%r6, %rh3, %rh1;
	cvt.u64.s32 	%rd1, %r3;
	mul.lo.u64 	%rd2, %rd1, 16;
	cvt.s64.u32 	%rd3, %r6;
	ld.param.u64 	%rd4, [__cudaparm__Z10testKernelI6RGBA32EvPT_S2_i_d_idata];
	add.u64 	%rd5, %rd4, %rd2;
	mul.lo.u64 	%rd6, %rd3, 16;
	ld.param.u64 	%rd7, [__cudaparm__Z10testKernelI6RGBA32EvPT_S2_i_d_odata];
	add.u64 	%rd8, %rd7, %rd2;
$Lt_10_1794:
 //<loop> Loop body line 131, nesting depth: 1, estimated iterations: unknown
	ld.global.v4.u32 	{%r7,%r8,%r9,%r10}, [%rd5+0];
	st.global.v4.u32 	[%rd8+0], {%r7,%r8,%r9,%r10};
	.loc	3	132	0
	add.s32 	%r4, %r4, %r6;
	add.u64 	%rd8, %rd8, %rd6;
	add.u64 	%rd5, %rd5, %rd6;
	setp.lt.s32 	%p2, %r4, %r5;
	@%p2 bra 	$Lt_10_1794;
$Lt_10_1282:
	.loc	3	133	0
	exit;
$LDWend__Z10testKernelI6RGBA32EvPT_S2_i:
	} // _Z10testKernelI6RGBA32EvPT_S2_i

	.entry _Z10testKernelI8RGBA32_2EvPT_S2_i (
		.param .u64 __cudaparm__Z10testKernelI8RGBA32_2EvPT_S2_i_d_odata,
		.param .u64 __cudaparm__Z10testKernelI8RGBA32_2EvPT_S2_i_d_idata,
		.param .s32 __cudaparm__Z10testKernelI8RGBA32_2EvPT_S2_i_numElements)
	{
	.reg .u16 %rh<5>;
	.reg .u32 %r<16>;
	.reg .u64 %rd<10>;
	.reg .pred %p<4>;
	.loc	3	126	0
$LBB1__Z10testKernelI8RGBA32_2EvPT_S2_i:
	.loc	3	131	0
	mov.u16 	%rh1, %ntid.x;
	mov.u16 	%rh2, %ctaid.x;
	mul.wide.u16 	%r1, %rh2, %rh1;
	cvt.u32.u16 	%r2, %tid.x;
	add.u32 	%r3, %r2, %r1;
	mov.s32 	%r4, %r3;
	ld.param.s32 	%r5, [__cudaparm__Z10testKernelI8RGBA32_2EvPT_S2_i_numElements];
	setp.le.s32 	%p1, %r5, %r3;
	@%p1 bra 	$Lt_11_1282;
	mov.u16 	%rh3, %nctaid.x;
	mul.wide.u16 	%r6, %rh3, %rh1;
	cvt.u64.s32 	%rd1, %r3;
	mul.lo.u64 	%rd2, %rd1, 32;
	cvt.s64.u32 	%rd3, %r6;
	ld.param.u64 	%rd4, [__cudaparm__Z10testKernelI8RGBA32_2EvPT_S2_i_d_idata];
	add.u64 	%rd5, %rd4, %rd2;
	mul.lo.u64 	%rd6, %rd3, 32;
	ld.param.u64 	%rd7, [__cudaparm__Z10testKernelI8RGBA32_2EvPT_S2_i_d_odata];
	add.u64 	%rd8, %rd7, %rd2;
$Lt_11_1794:
 //<loop> Loop body line 131, nesting depth: 1, estimated iterations: unknown
	ld.global.v4.u32 	{%r7,%r8,%r9,%r10}, [%rd5+0];
	st.global.v4.u32 	[%rd8+0], {%r7,%r8,%r9,%r10};
	ld.global.v4.u32 	{%r11,%r12,%r13,%r14}, [%rd5+16];
	st.global.v4.u32 	[%rd8+16], {%r11,%r12,%r13,%r14};
	.loc	3	132	0
	add.s32 	%r4, %r4, %r6;
	add.u64 	%rd8, %rd8, %rd6;
	add.u64 	%rd5, %rd5, %rd6;
	setp.lt.s32 	%p2, %r4, %r5;
	@%p2 bra 	$Lt_11_1794;
$Lt_11_1282:
	.loc	3	133	0
	exit;
$LDWend__Z10testKernelI8RGBA32_2EvPT_S2_i:
	} // _Z10testKernelI8RGBA32_2EvPT_S2_i



// ===== COMPILED SASS (sm_100) =====

	.target	sm_100

	.elftype	@"ET_EXEC"


//--------------------- .note.nv.tkinfo           --------------------------
	.section	.note.nv.tkinfo,"",@"SHT_NOTE"
	.sectionflags	@"SHF_NOTE_NV_TKINFO"
	.tkinfo
        /*0018*/ 	.word	0x00000002
        /*0030*/ 	.string	""
        /*0030*/ 	.string	"ptxas"
        /*0030*/ 	.string	"Cuda compilation tools, release 13.0, V13.0.88"
        /*0030*/ 	.string	"Build cuda_13.0.r13.0/compiler.36424714_0"
        /*0030*/ 	.string	"-arch sm_100 "



//--------------------- .note.nv.cuinfo           --------------------------
	.section	.note.nv.cuinfo,"",@"SHT_NOTE"
	.sectionflags	@"SHF_NOTE_NV_CUINFO"
        /*0018*/ 	.short	0x0002
        /*001a*/ 	.short	0x000a
        /*001c*/ 	.short	0x0082
	.zero		2


//--------------------- .nv.info                  --------------------------
	.section	.nv.info,"",@"SHT_CUDA_INFO"
	.align	4


	//----- nvinfo : EIATTR_REGCOUNT
	.align		4
        /*0000*/ 	.byte	0x04, 0x2f
        /*0002*/ 	.short	(.L_1 - .L_0)
	.align		4
.L_0:
        /*0004*/ 	.word	index@(_Z10testKernelIhEvPT_S1_i)
        /*0008*/ 	.word	0x0000000c


	//----- nvinfo : EIATTR_FRAME_SIZE
	.align		4
.L_1:
        /*000c*/ 	.byte	0x04, 0x11
        /*000e*/ 	.short	(.L_3 - .L_2)
	.align		4
.L_2:
        /*0010*/ 	.word	index@(_Z10testKernelIhEvPT_S1_i)
        /*0014*/ 	.word	0x00000000


	//----- nvinfo : EIATTR_REGCOUNT
	.align		4
.L_3:
        /*0018*/ 	.byte	0x04, 0x2f
        /*001a*/ 	.short	(.L_5 - .L_4)
	.align		4
.L_4:
        /*001c*/ 	.word	index@(_Z10testKernelItEvPT_S1_i)
        /*0020*/ 	.word	0x00000012


	//----- nvinfo : EIATTR_FRAME_SIZE
	.align		4
.L_5:
        /*0024*/ 	.byte	0x04, 0x11
        /*0026*/ 	.short	(.L_7 - .L_6)
	.align		4
.L_6:
        /*0028*/ 	.word	index@(_Z10testKernelItEvPT_S1_i)
        /*002c*/ 	.word	0x00000000


	//----- nvinfo : EIATTR_REGCOUNT
	.align		4
.L_7:
        /*0030*/ 	.byte	0x04, 0x2f
        /*0032*/ 	.short	(.L_9 - .L_8)
	.align		4
.L_8:
        /*0034*/ 	.word	index@(_Z10testKernelI16RGBA8_misalignedEvPT_S2_i)
        /*0038*/ 	.word	0x00000018


	//----- nvinfo : EIATTR_FRAME_SIZE
	.align		4
.L_9:
        /*003c*/ 	.byte	0x04, 0x11
        /*003e*/ 	.short	(.L_11 - .L_10)
	.align		4
.L_10:
        /*0040*/ 	.word	index@(_Z10testKernelI16RGBA8_misalignedEvPT_S2_i)
        /*0044*/ 	.word	0x00000000


	//----- nvinfo : EIATTR_REGCOUNT
	.align		4
.L_11:
        /*0048*/ 	.byte	0x04, 0x2f
        /*004a*/ 	.short	(.L_13 - .L_12)
	.align		4
.L_12:
        /*004c*/ 	.word	index@(_Z10testKernelI15LA32_misalignedEvPT_S2_i)
        /*0050*/ 	.word	0x00000014


	//----- nvinfo : EIATTR_FRAME_SIZE
	.align		4
.L_13:
        /*0054*/ 	.byte	0x04, 0x11
        /*0056*/ 	.short	(.L_15 - .L_14)
	.align		4
.L_14:
        /*0058*/ 	.word	index@(_Z10testKernelI15LA32_misalignedEvPT_S2_i)
        /*005c*/ 	.word	0x00000000


	//----- nvinfo : EIATTR_REGCOUNT
	.align		4
.L_15:
        /*0060*/ 	.byte	0x04, 0x2f
        /*0062*/ 	.short	(.L_17 - .L_16)
	.align		4
.L_16:
        /*0064*/ 	.word	index@(_Z10testKernelI16RGB32_misalignedEvPT_S2_i)
        /*0068*/ 	.word	0x00000016


	//----- nvinfo : EIATTR_FRAME_SIZE
	.align		4
.L_17:
        /*006c*/ 	.byte	0x04, 0x11
        /*006e*/ 	.short	(.L_19 - .L_18)
	.align		4
.L_18:
        /*0070*/ 	.word	index@(_Z10testKernelI16RGB32_misalignedEvPT_S2_i)
        /*0074*/ 	.word	0x00000000


	//----- nvinfo : EIATTR_REGCOUNT
	.align		4
.L_19:
        /*0078*/ 	.byte	0x04, 0x2f
        /*007a*/ 	.short	(.L_21 - .L_20)
	.align		4
.L_20:
        /*007c*/ 	.word	index@(_Z10testKernelI17RGBA32_misalignedEvPT_S2_i)
        /*0080*/ 	.word	0x00000018


	//----- nvinfo : EIATTR_FRAME_SIZE
	.align		4
.L_21:
        /*0084*/ 	.byte	0x04, 0x11
        /*0086*/ 	.short	(.L_23 - .L_22)
	.align		4
.L_22:
        /*0088*/ 	.word	index@(_Z10testKernelI17RGBA32_misalignedEvPT_S2_i)
        /*008c*/ 	.word	0x00000000


	//----- nvinfo : EIATTR_REGCOUNT
	.align		4
.L_23:
        /*0090*/ 	.byte	0x04, 0x2f
        /*0092*/ 	.short	(.L_25 - .L_24)
	.align		4
.L_24:
        /*0094*/ 	.word	index@(_Z10testKernelI5RGBA8EvPT_S2_i)
        /*0098*/ 	.word	0x00000012


	//----- nvinfo : EIATTR_FRAME_SIZE
	.align		4
.L_25:
        /*009c*/ 	.byte	0x04, 0x11
        /*009e*/ 	.short	(.L_27 - .L_26)
	.align		4
.L_26:
        /*00a0*/ 	.word	index@(_Z10testKernelI5RGBA8EvPT_S2_i)
        /*00a4*/ 	.word	0x00000000


	//----- nvinfo : EIATTR_REGCOUNT
	.align		4
.L_27:
        /*00a8*/ 	.byte	0x04, 0x2f
        /*00aa*/ 	.short	(.L_29 - .L_28)
	.align		4
.L_28:
        /*00ac*/ 	.word	index@(_Z10testKernelIjEvPT_S1_i)
        /*00b0*/ 	.word	0x00000012


	//----- nvinfo : EIATTR_FRAME_SIZE
	.align		4
.L_29:
        /*00b4*/ 	.byte	0x04, 0x11
        /*00b6*/ 	.short	(.L_31 - .L_30)
	.align		4
.L_30:
        /*00b8*/ 	.word	index@(_Z10testKernelIjEvPT_S1_i)
        /*00bc*/ 	.word	0x00000000


	//----- nvinfo : EIATTR_REGCOUNT
	.align		4
.L_31:
        /*00c0*/ 	.byte	0x04, 0x2f
        /*00c2*/ 	.short	(.L_33 - .L_32)
	.align		4
.L_32:
        /*00c4*/ 	.word	index@(_Z10testKernelI4LA32EvPT_S2_i)
        /*00c8*/ 	.word	0x00000012


	//----- nvinfo : EIATTR_FRAME_SIZE
	.align		4
.L_33:
        /*00cc*/ 	.byte	0x04, 0x11
        /*00ce*/ 	.short	(.L_35 - .L_34)
	.align		4
.L_34:
        /*00d0*/ 	.word	index@(_Z10testKernelI4LA32EvPT_S2_i)
        /*00d4*/ 	.word	0x00000000


	//----- nvinfo : EIATTR_REGCOUNT
	.align		4
.L_35:
        /*00d8*/ 	.byte	0x04, 0x2f
        /*00da*/ 	.short	(.L_37 - .L_36)
	.align		4
.L_36:
        /*00dc*/ 	.word	index@(_Z10testKernelI5RGB32EvPT_S2_i)
        /*00e0*/ 	.word	0x00000012


	//----- nvinfo : EIATTR_FRAME_SIZE
	.align		4
.L_37:
        /*00e4*/ 	.byte	0x04, 0x11
        /*00e6*/ 	.short	(.L_39 - .L_38)
	.align		4
.L_38:
        /*00e8*/ 	.word	index@(_Z10testKernelI5RGB32EvPT_S2_i)
        /*00ec*/ 	.word	0x00000000


	//----- nvinfo : EIATTR_REGCOUNT
	.align		4
.L_39:
        /*00f0*/ 	.byte	0x04, 0x2f
        /*00f2*/ 	.short	(.L_41 - .L_40)
	.align		4
.L_40:
        /*00f4*/ 	.word	index@(_Z10testKernelI6RGBA32EvPT_S2_i)
        /*00f8*/ 	.word	0x00000012


	//----- nvinfo : EIATTR_FRAME_SIZE
	.align		4
.L_41:
        /*00fc*/ 	.byte	0x04, 0x11
        /*00fe*/ 	.short	(.L_43 - .L_42)
	.align		4
.L_42:
        /*0100*/ 	.word	index@(_Z10testKernelI6RGBA32EvPT_S2_i)
        /*0104*/ 	.word	0x00000000


	//----- nvinfo : EIATTR_REGCOUNT
	.align		4
.L_43:
        /*0108*/ 	.byte	0x04, 0x2f
        /*010a*/ 	.short	(.L_45 - .L_44)
	.align		4
.L_44:
        /*010c*/ 	.word	index@(_Z10testKernelI8RGBA32_2EvPT_S2_i)
        /*0110*/ 	.word	0x00000016


	//----- nvinfo : EIATTR_FRAME_SIZE
	.align		4
.L_45:
        /*0114*/ 	.byte	0x04, 0x11
        /*0116*/ 	.short	(.L_47 - .L_46)
	.align		4
.L_46:
        /*0118*/ 	.word	index@(_Z10testKernelI8RGBA32_2EvPT_S2_i)
        /*011c*/ 	.word	0x00000000


	//----- nvinfo : EIATTR_MIN_STACK_SIZE
	.align		4
.L_47:
        /*0120*/ 	.byte	0x04, 0x12
        /*0122*/ 	.short	(.L_49 - .L_48)
	.align		4
.L_48:
        /*0124*/ 	.word	index@(_Z10testKernelI8RGBA32_2EvPT_S2_i)
        /*0128*/ 	.word	0x00000000


	//----- nvinfo : EIATTR_MIN_STACK_SIZE
	.align		4
.L_49:
        /*012c*/ 	.byte	0x04, 0x12
        /*012e*/ 	.short	(.L_51 - .L_50)
	.align		4
.L_50:
        /*0130*/ 	.word	index@(_Z10testKernelI6RGBA32EvPT_S2_i)
        /*0134*/ 	.word	0x00000000


	//----- nvinfo : EIATTR_MIN_STACK_SIZE
	.align		4
.L_51:
        /*0138*/ 	.byte	0x04, 0x12
        /*013a*/ 	.short	(.L_53 - .L_52)
	.align		4
.L_52:
        /*013c*/ 	.word	index@(_Z10testKernelI5RGB32EvPT_S2_i)
        /*0140*/ 	.word	0x00000000


	//----- nvinfo : EIATTR_MIN_STACK_SIZE
	.align		4
.L_53:
        /*0144*/ 	.byte	0x04, 0x12
        /*0146*/ 	.short	(.L_55 - .L_54)
	.align		4
.L_54:
        /*0148*/ 	.word	index@(_Z10testKernelI4LA32EvPT_S2_i)
        /*014c*/ 	.word	0x00000000


	//----- nvinfo : EIATTR_MIN_STACK_SIZE
	.align		4
.L_55:
        /*0150*/ 	.byte	0x04, 0x12
        /*0152*/ 	.short	(.L_57 - .L_56)
	.align		4
.L_56:
        /*0154*/ 	.word	index@(_Z10testKernelIjEvPT_S1_i)
        /*0158*/ 	.word	0x00000000


	//----- nvinfo : EIATTR_MIN_STACK_SIZE
	.align		4
.L_57:
        /*015c*/ 	.byte	0x04, 0x12
        /*015e*/ 	.short	(.L_59 - .L_58)
	.align		4
.L_58:
        /*0160*/ 	.word	index@(_Z10testKernelI5RGBA8EvPT_S2_i)
        /*0164*/ 	.word	0x00000000


	//----- nvinfo : EIATTR_MIN_STACK_SIZE
	.align		4
.L_59:
        /*0168*/ 	.byte	0x04, 0x12
        /*016a*/ 	.short	(.L_61 - .L_60)
	.align		4
.L_60:
        /*016c*/ 	.word	index@(_Z10testKernelI17RGBA32_misalignedEvPT_S2_i)
        /*0170*/ 	.word	0x00000000


	//----- nvinfo : EIATTR_MIN_STACK_SIZE
	.align		4
.L_61:
        /*0174*/ 	.byte	0x04, 0x12
        /*0176*/ 	.short	(.L_63 - .L_62)
	.align		4
.L_62:
        /*0178*/ 	.word	index@(_Z10testKernelI16RGB32_misalignedEvPT_S2_i)
        /*017c*/ 	.word	0x00000000


	//----- nvinfo : EIATTR_MIN_STACK_SIZE
	.align		4
.L_63:
        /*0180*/ 	.byte	0x04, 0x12
        /*0182*/ 	.short	(.L_65 - .L_64)
	.align		4
.L_64:
        /*0184*/ 	.word	index@(_Z10testKernelI15LA32_misalignedEvPT_S2_i)
        /*0188*/ 	.word	0x00000000


	//----- nvinfo : EIATTR_MIN_STACK_SIZE
	.align		4
.L_65:
        /*018c*/ 	.byte	0x04, 0x12
        /*018e*/ 	.short	(.L_67 - .L_66)
	.align		4
.L_66:
        /*0190*/ 	.word	index@(_Z10testKernelI16RGBA8_misalignedEvPT_S2_i)
        /*0194*/ 	.word	0x00000000


	//----- nvinfo : EIATTR_MIN_STACK_SIZE
	.align		4
.L_67:
        /*0198*/ 	.byte	0x04, 0x12
        /*019a*/ 	.short	(.L_69 - .L_68)
	.align		4
.L_68:
        /*019c*/ 	.word	index@(_Z10testKernelItEvPT_S1_i)
        /*01a0*/ 	.word	0x00000000


	//----- nvinfo : EIATTR_MIN_STACK_SIZE
	.align		4
.L_69:
        /*01a4*/ 	.byte	0x04, 0x12
        /*01a6*/ 	.short	(.L_71 - .L_70)
	.align		4
.L_70:
        /*01a8*/ 	.word	index@(_Z10testKernelIhEvPT_S1_i)
        /*01ac*/ 	.word	0x00000000
.L_71:


//--------------------- .nv.compat                --------------------------
	.section	.nv.compat,"",@"SHT_CUDA_COMPAT_INFO"
	.align	4
        /*0000*/ 	.byte	0x02, 0x09, 0x00, 0x00, 0x02, 0x02, 0x01, 0x00, 0x02, 0x05, 0x05, 0x00, 0x03, 0x07, 0x01, 0x01
        /*0010*/ 	.byte	0x02, 0x03, 0x00, 0x00, 0x02, 0x06, 0x01, 0x00, 0x04, 0x0b, 0x08, 0x00, 0x09, 0x00, 0x00, 0x00
        /*0020*/ 	.byte	0x00, 0x00, 0x00, 0x00


//--------------------- .nv.info._Z10testKernelI8RGBA32_2EvPT_S2_i --------------------------
	.section	.nv.info._Z10testKernelI8RGBA32_2EvPT_S2_i,"",@"SHT_CUDA_INFO"
	.sectionflags	@""
	.align	4


	//----- nvinfo : EIATTR_CUDA_API_VERSION
	.align		4
        /*0000*/ 	.byte	0x04, 0x37
        /*0002*/ 	.short	(.L_73 - .L_72)
.L_72:
        /*0004*/ 	.word	0x00000082


	//----- nvinfo : EIATTR_KPARAM_INFO
	.align		4
.L_73:
        /*0008*/ 	.byte	0x04, 0x17
        /*000a*/ 	.short	(.L_75 - .L_74)
.L_74:
        /*000c*/ 	.word	0x00000000
        /*0010*/ 	.short	0x0002
        /*0012*/ 	.short	0x0010
        /*0014*/ 	.byte	0x00, 0xf0, 0x11, 0x00


	//----- nvinfo : EIATTR_KPARAM_INFO
	.align		4
.L_75:
        /*0018*/ 	.byte	0x04, 0x17
        /*001a*/ 	.short	(.L_77 - .L_76)
.L_76:
        /*001c*/ 	.word	0x00000000
        /*0020*/ 	.short	0x0001
        /*0022*/ 	.short	0x0008
        /*0024*/ 	.byte	0x00, 0xf0, 0x21, 0x00


	//----- nvinfo : EIATTR_KPARAM_INFO
	.align		4
.L_77:
        /*0028*/ 	.byte	0x04, 0x17
        /*002a*/ 	.short	(.L_79 - .L_78)
.L_78:
        /*002c*/ 	.word	0x00000000
        /*0030*/ 	.short	0x0000
        /*0032*/ 	.short	0x0000
        /*0034*/ 	.byte	0x00, 0xf0, 0x21, 0x00


	//----- nvinfo : EIATTR_SPARSE_MMA_MASK
	.align		4
.L_79:
        /*0038*/ 	.byte	0x03, 0x50
        /*003a*/ 	.short	0x0000


	//----- nvinfo : EIATTR_MAXREG_COUNT
	.align		4
        /*003c*/ 	.byte	0x03, 0x1b
        /*003e*/ 	.short	0x00ff


	//----- nvinfo : EIATTR_MERCURY_ISA_VERSION
	.align		4
        /*0040*/ 	.byte	0x03, 0x5f
        /*0042*/ 	.short	0x0101


	//----- nvinfo : EIATTR_VRC_CTA_INIT_COUNT
	.align		4
        /*0044*/ 	.byte	0x02, 0x4a
	.zero		1
	.zero		1


	//----- nvinfo : EIATTR_EXIT_INSTR_OFFSETS
	.align		4
        /*0048*/ 	.byte	0x04, 0x1c
        /*004a*/ 	.short	(.L_81 - .L_80)


	//   ....[0]....
.L_80:
        /*004c*/ 	.word	0x000000a0


	//   ....[1]....
        /*0050*/ 	.word	0x00000280


	//----- nvinfo : EIATTR_CRS_STACK_SIZE
	.align		4
.L_81:
        /*0054*/ 	.byte	0x04, 0x1e
        /*0056*/ 	.short	(.L_83 - .L_82)
.L_82:
        /*0058*/ 	.word	0x00000000


	//----- nvinfo : EIATTR_CBANK_PARAM_SIZE
	.align		4
.L_83:
        /*005c*/ 	.byte	0x03, 0x19
        /*005e*/ 	.short	0x0014


	//----- nvinfo : EIATTR_PARAM_CBANK
	.align		4
        /*0060*/ 	.byte	0x04, 0x0a
        /*0062*/ 	.short	(.L_85 - .L_84)
	.align		4
.L_84:
        /*0064*/ 	.word	index@(.nv.constant0._Z10testKernelI8RGBA32_2EvPT_S2_i)
        /*0068*/ 	.short	0x0380
        /*006a*/ 	.short	0x0014


	//----- nvinfo : EIATTR_SW_WAR
	.align		4
.L_85:
        /*006c*/ 	.byte	0x04, 0x36
        /*006e*/ 	.short	(.L_87 - .L_86)
.L_86:
        /*0070*/ 	.word	0x00000008
.L_87:


//--------------------- .nv.info._Z10testKernelI6RGBA32EvPT_S2_i --------------------------
	.section	.nv.info._Z10testKernelI6RGBA32EvPT_S2_i,"",@"SHT_CUDA_INFO"
	.sectionflags	@""
	.align	4


	//----- nvinfo : EIATTR_CUDA_API_VERSION
	.align		4
        /*0000*/ 	.byte	0x04, 0x37
        /*0002*/ 	.short	(.L_89 - .L_88)
.L_88:
        /*0004*/ 	.word	0x00000082


	//----- nvinfo : EIATTR_KPARAM_INFO
	.align		4
.L_89:
        /*0008*/ 	.byte	0x04, 0x17
        /*000a*/ 	.short	(.L_91 - .L_90)
.L_90:
        /*000c*/ 	.word	0x00000000
        /*0010*/ 	.short	0x0002
        /*0012*/ 	.short	0x0010
        /*0014*/ 	.byte	0x00, 0xf0, 0x11, 0x00


	//----- nvinfo : EIATTR_KPARAM_INFO
	.align		4
.L_91:
        /*0018*/ 	.byte	0x04, 0x17
        /*001a*/ 	.short	(.L_93 - .L_92)
.L_92:
        /*001c*/ 	.word	0x00000000
        /*0020*/ 	.short	0x0001
        /*0022*/ 	.short	0x0008
        /*0024*/ 	.byte	0x00, 0xf0, 0x21, 0x00


	//----- nvinfo : EIATTR_KPARAM_INFO
	.align		4
.L_93:
        /*0028*/ 	.byte	0x04, 0x17
        /*002a*/ 	.short	(.L_95 - .L_94)
.L_94:
        /*002c*/ 	.word	0x00000000
        /*0030*/ 	.short	0x0000
        /*0032*/ 	.short	0x0000
        /*0034*/ 	.byte	0x00, 0xf0, 0x21, 0x00


	//----- nvinfo : EIATTR_SPARSE_MMA_MASK
	.align		4
.L_95:
        /*0038*/ 	.byte	0x03, 0x50
        /*003a*/ 	.short	0x0000


	//----- nvinfo : EIATTR_MAXREG_COUNT
	.align		4
        /*003c*/ 	.byte	0x03, 0x1b
        /*003e*/ 	.short	0x00ff


	//----- nvinfo : EIATTR_MERCURY_ISA_VERSION
	.align		4
        /*0040*/ 	.byte	0x03, 0x5f
        /*0042*/ 	.short	0x0101


	//----- nvinfo : EIATTR_VRC_CTA_INIT_COUNT
	.align		4
        /*0044*/ 	.byte	0x02, 0x4a
	.zero		1
	.zero		1


	//----- nvinfo : EIATTR_EXIT_INSTR_OFFSETS
	.align		4
        /*0048*/ 	.byte	0x04, 0x1c
        /*004a*/ 	.short	(.L_97 - .L_96)


	//   ....[0]....
.L_96:
        /*004c*/ 	.word	0x000000a0


	//   ....[1]....
        /*0050*/ 	.word	0x00000260


	//----- nvinfo : EIATTR_CRS_STACK_SIZE
	.align		4
.L_97:
        /*0054*/ 	.byte	0x04, 0x1e
        /*0056*/ 	.short	(.L_99 - .L_98)
.L_98:
        /*0058*/ 	.word	0x00000000


	//----- nvinfo : EIATTR_CBANK_PARAM_SIZE
	.align		4
.L_99:
        /*005c*/ 	.byte	0x03, 0x19
        /*005e*/ 	.short	0x0014


	//----- nvinfo : EIATTR_PARAM_CBANK
	.align		4
        /*0060*/ 	.byte	0x04, 0x0a
        /*0062*/ 	.short	(.L_101 - .L_100)
	.align		4
.L_100:
        /*0064*/ 	.word	index@(.nv.constant0._Z10testKernelI6RGBA32EvPT_S2_i)
        /*0068*/ 	.short	0x0380
        /*006a*/ 	.short	0x0014


	//----- nvinfo : EIATTR_SW_WAR
	.align		4
.L_101:
        /*006c*/ 	.byte	0x04, 0x36
        /*006e*/ 	.short	(.L_103 - .L_102)
.L_102:
        /*0070*/ 	.word	0x00000008
.L_103:


//--------------------- .nv.info._Z10testKernelI5RGB32EvPT_S2_i --------------------------
	.section	.nv.info._Z10testKernelI5RGB32EvPT_S2_i,"",@"SHT_CUDA_INFO"
	.sectionflags	@""
	.align	4


	//----- nvinfo : EIATTR_CUDA_API_VERSION
	.align		4
        /*0000*/ 	.byte	0x04, 0x37
        /*0002*/ 	.short	(.L_105 - .L_104)
.L_104:
        /*0004*/ 	.word	0x00000082


	//----- nvinfo : EIATTR_KPARAM_INFO
	.align		4
.L_105:
        /*0008*/ 	.byte	0x04, 0x17
        /*000a*/ 	.short	(.L_107 - .L_106)
.L_106:
        /*000c*/ 	.word	0x00000000
        /*0010*/ 	.short	0x0002
        /*0012*/ 	.short	0x0010
        /*0014*/ 	.byte	0x00, 0xf0, 0x11, 0x00


	//----- nvinfo : EIATTR_KPARAM_INFO
	.align		4
.L_107:
        /*0018*/ 	.byte	0x04, 0x17
        /*001a*/ 	.short	(.L_109 - .L_108)
.L_108:
        /*001c*/ 	.word	0x00000000
        /*0020*/ 	.short	0x0001
        /*0022*/ 	.short	0x0008
        /*0024*/ 	.byte	0x00, 0xf0, 0x21, 0x00


	//----- nvinfo : EIATTR_KPARAM_INFO
	.align		4
.L_109:
        /*0028*/ 	.byte	0x04, 0x17
        /*002a*/ 	.short	(.L_111 - .L_110)
.L_110:
        /*002c*/ 	.word	0x00000000
        /*0030*/ 	.short	0x0000
        /*0032*/ 	.short	0x0000
        /*0034*/ 	.byte	0x00, 0xf0, 0x21, 0x00


	//----- nvinfo : EIATTR_SPARSE_MMA_MASK
	.align		4
.L_111:
        /*0038*/ 	.byte	0x03, 0x50
        /*003a*/ 	.short	0x0000


	//----- nvinfo : EIATTR_MAXREG_COUNT
	.align		4
        /*003c*/ 	.byte	0x03, 0x1b
        /*003e*/ 	.short	0x00ff


	//----- nvinfo : EIATTR_MERCURY_ISA_VERSION
	.align		4
        /*0040*/ 	.byte	0x03, 0x5f
        /*0042*/ 	.short	0x0101


	//----- nvinfo : EIATTR_UNUSED_LOAD_BYTE_OFFSET
	.align		4
        /*0044*/ 	.byte	0x04, 0x44
        /*0046*/ 	.short	(.L_113 - .L_112)


	//   ....[0]....
.L_112:
        /*0048*/ 	.word	0x000001a0
        /*004c*/ 	.word	0x00000fff


	//----- nvinfo : EIATTR_VRC_CTA_INIT_COUNT
	.align		4
.L_113:
        /*0050*/ 	.byte	0x02, 0x4a
	.zero		1
	.zero		1


	//----- nvinfo : EIATTR_EXIT_INSTR_OFFSETS
	.align		4
        /*0054*/ 	.byte	0x04, 0x1c
        /*0056*/ 	.short	(.L_115 - .L_114)


	//   ....[0]....
.L_114:
        /*0058*/ 	.word	0x000000a0


	//   ....[1]....
        /*005c*/ 	.word	0x00000280


	//----- nvinfo : EIATTR_CRS_STACK_SIZE
	.align		4
.L_115:
        /*0060*/ 	.byte	0x04, 0x1e
        /*0062*/ 	.short	(.L_117 - .L_116)
.L_116:
        /*0064*/ 	.word	0x00000000


	//----- nvinfo : EIATTR_CBANK_PARAM_SIZE
	.align		4
.L_117:
        /*0068*/ 	.byte	0x03, 0x19
        /*006a*/ 	.short	0x0014


	//----- nvinfo : EIATTR_PARAM_CBANK
	.align		4
        /*006c*/ 	.byte	0x04, 0x0a
        /*006e*/ 	.short	(.L_119 - .L_118)
	.align		4
.L_118:
        /*0070*/ 	.word	index@(.nv.constant0._Z10testKernelI5RGB32EvPT_S2_i)
        /*0074*/ 	.short	0x0380
        /*0076*/ 	.short	0x0014


	//----- nvinfo : EIATTR_SW_WAR
	.align		4
.L_119:
        /*0078*/ 	.byte	0x04, 0x36
        /*007a*/ 	.short	(.L_121 - .L_120)
.L_120:
        /*007c*/ 	.word	0x00000008
.L_121:


//--------------------- .nv.info._Z10testKernelI4LA32EvPT_S2_i --------------------------
	.section	.nv.info._Z10testKernelI4LA32EvPT_S2_i,"",@"SHT_CUDA_INFO"
	.sectionflags	@""
	.align	4


	//----- nvinfo : EIATTR_CUDA_API_VERSION
	.align		4
        /*0000*/ 	.byte	0x04, 0x37
        /*0002*/ 	.short	(.L_123 - .L_122)
.L_122:
        /*0004*/ 	.word	0x00000082


	//----- nvinfo : EIATTR_KPARAM_INFO
	.align		4
.L_123:
        /*0008*/ 	.byte	0x04, 0x17
        /*000a*/ 	.short	(.L_125 - .L_124)
.L_124:
        /*000c*/ 	.word	0x00000000
        /*0010*/ 	.short	0x0002
        /*0012*/ 	.short	0x0010
        /*0014*/ 	.byte	0x00, 0xf0, 0x11, 0x00


	//----- nvinfo : EIATTR_KPARAM_INFO
	.align		4
.L_125:
        /*0018*/ 	.byte	0x04, 0x17
        /*001a*/ 	.short	(.L_127 - .L_126)
.L_126:
        /*001c*/ 	.word	0x00000000
        /*0020*/ 	.short	0x0001
        /*0022*/ 	.short	0x0008
        /*0024*/ 	.byte	0x00, 0xf0, 0x21, 0x00


	//----- nvinfo : EIATTR_KPARAM_INFO
	.align		4
.L_127:
        /*0028*/ 	.byte	0x04, 0x17
        /*002a*/ 	.short	(.L_129 - .L_128)
.L_128:
        /*002c*/ 	.word	0x00000000
        /*0030*/ 	.short	0x0000
        /*0032*/ 	.short	0x0000
        /*0034*/ 	.byte	0x00, 0xf0, 0x21, 0x00


	//----- nvinfo : EIATTR_SPARSE_MMA_MASK
	.align		4
.L_129:
        /*0038*/ 	.byte	0x03, 0x50
        /*003a*/ 	.short	0x0000


	//----- nvinfo : EIATTR_MAXREG_COUNT
	.align		4
        /*003c*/ 	.byte	0x03, 0x1b
        /*003e*/ 	.short	0x00ff


	//----- nvinfo : EIATTR_MERCURY_ISA_VERSION
	.align		4
        /*0040*/ 	.byte	0x03, 0x5f
        /*0042*/ 	.short	0x0101


	//----- nvinfo : EIATTR_VRC_CTA_INIT_COUNT
	.align		4
        /*0044*/ 	.byte	0x02, 0x4a
	.zero		1
	.zero		1


	//----- nvinfo : EIATTR_EXIT_INSTR_OFFSETS
	.align		4
        /*0048*/ 	.byte	0x04, 0x1c
        /*004a*/ 	.short	(.L_131 - .L_130)


	//   ....[0]....
.L_130:
        /*004c*/ 	.word	0x000000a0


	//   ....[1]....
        /*0050*/ 	.word	0x00000260


	//----- nvinfo : EIATTR_CRS_STACK_SIZE
	.align		4
.L_131:
        /*0054*/ 	.byte	0x04, 0x1e
        /*0056*/ 	.short	(.L_133 - .L_132)
.L_132:
        /*0058*/ 	.word	0x00000000


	//----- nvinfo : EIATTR_CBANK_PARAM_SIZE
	.align		4
.L_133:
        /*005c*/ 	.byte	0x03, 0x19
        /*005e*/ 	.short	0x0014


	//----- nvinfo : EIATTR_PARAM_CBANK
	.align		4
        /*0060*/ 	.byte	0x04, 0x0a
        /*0062*/ 	.short	(.L_135 - .L_134)
	.align		4
.L_134:
        /*0064*/ 	.word	index@(.nv.constant0._Z10testKernelI4LA32EvPT_S2_i)
        /*0068*/ 	.short	0x0380
        /*006a*/ 	.short	0x0014


	//----- nvinfo : EIATTR_SW_WAR
	.align		4
.L_135:
        /*006c*/ 	.byte	0x04, 0x36
        /*006e*/ 	.short	(.L_137 - .L_136)
.L_136:
        /*0070*/ 	.word	0x00000008
.L_137:


//--------------------- .nv.info._Z10testKernelIjEvPT_S1_i --------------------------
	.section	.nv.info._Z10testKernelIjEvPT_S1_i,"",@"SHT_CUDA_INFO"
	.sectionflags	@""
	.align	4


	//----- nvinfo : EIATTR_CUDA_API_VERSION
	.align		4
        /*0000*/ 	.byte	0x04, 0x37
        /*0002*/ 	.short	(.L_139 - .L_138)
.L_138:
        /*0004*/ 	.word	0x00000082


	//----- nvinfo : EIATTR_KPARAM_INFO
	.align		4
.L_139:
        /*0008*/ 	.byte	0x04, 0x17
        /*000a*/ 	.short	(.L_141 - .L_140)
.L_140:
        /*000c*/ 	.word	0x00000000
        /*0010*/ 	.short	0x0002
        /*0012*/ 	.short	0x0010
        /*0014*/ 	.byte	0x00, 0xf0, 0x11, 0x00


	//----- nvinfo : EIATTR_KPARAM_INFO
	.align		4
.L_141:
        /*0018*/ 	.byte	0x04, 0x17
        /*001a*/ 	.short	(.L_143 - .L_142)
.L_142:
        /*001c*/ 	.word	0x00000000
        /*0020*/ 	.short	0x0001
        /*0022*/ 	.short	0x0008
        /*0024*/ 	.byte	0x00, 0xf0, 0x21, 0x00


	//----- nvinfo : EIATTR_KPARAM_INFO
	.align		4
.L_143:
        /*0028*/ 	.byte	0x04, 0x17
        /*002a*/ 	.short	(.L_145 - .L_144)
.L_144:
        /*002c*/ 	.word	0x00000000
        /*0030*/ 	.short	0x0000
        /*0032*/ 	.short	0x0000
        /*0034*/ 	.byte	0x00, 0xf0, 0x21, 0x00


	//----- nvinfo : EIATTR_SPARSE_MMA_MASK
	.align		4
.L_145:
        /*0038*/ 	.byte	0x03, 0x50
        /*003a*/ 	.short	0x0000


	//----- nvinfo : EIATTR_MAXREG_COUNT
	.align		4
        /*003c*/ 	.byte	0x03, 0x1b
        /*003e*/ 	.short	0x00ff


	//----- nvinfo : EIATTR_MERCURY_ISA_VERSION
	.align		4
        /*0040*/ 	.byte	0x03, 0x5f
        /*0042*/ 	.short	0x0101


	//----- nvinfo : EIATTR_VRC_CTA_INIT_COUNT
	.align		4
        /*0044*/ 	.byte	0x02, 0x4a
	.zero		1
	.zero		1


	//----- nvinfo : EIATTR_EXIT_INSTR_OFFSETS
	.align		4
        /*0048*/ 	.byte	0x04, 0x1c
        /*004a*/ 	.short	(.L_147 - .L_146)


	//   ....[0]....
.L_146:
        /*004c*/ 	.word	0x000000a0


	//   ....[1]....
        /*0050*/ 	.word	0x00000260


	//----- nvinfo : EIATTR_CRS_STACK_SIZE
	.align		4
.L_147:
        /*0054*/ 	.byte	0x04, 0x1e
        /*0056*/ 	.short	(.L_149 - .L_148)
.L_148:
        /*0058*/ 	.word	0x00000000


	//----- nvinfo : EIATTR_CBANK_PARAM_SIZE
	.align		4
.L_149:
        /*005c*/ 	.byte	0x03, 0x19
        /*005e*/ 	.short	0x0014


	//----- nvinfo : EIATTR_PARAM_CBANK
	.align		4
        /*0060*/ 	.byte	0x04, 0x0a
        /*0062*/ 	.short	(.L_151 - .L_150)
	.align		4
.L_150:
        /*0064*/ 	.word	index@(.nv.constant0._Z10testKernelIjEvPT_S1_i)
        /*0068*/ 	.short	0x0380
        /*006a*/ 	.short	0x0014


	//----- nvinfo : EIATTR_SW_WAR
	.align		4
.L_151:
        /*006c*/ 	.byte	0x04, 0x36
        /*006e*/ 	.short	(.L_153 - .L_152)
.L_152:
        /*0070*/ 	.word	0x00000008
.L_153:


//--------------------- .nv.info._Z10testKernelI5RGBA8EvPT_S2_i --------------------------
	.section	.nv.info._Z10testKernelI5RGBA8EvPT_S2_i,"",@"SHT_CUDA_INFO"
	.sectionflags	@""
	.align	4


	//----- nvinfo : EIATTR_CUDA_API_VERSION
	.align		4
        /*0000*/ 	.byte	0x04, 0x37
        /*0002*/ 	.short	(.L_155 - .L_154)
.L_154:
        /*0004*/ 	.word	0x00000082


	//----- nvinfo : EIATTR_KPARAM_INFO
	.align		4
.L_155:
        /*0008*/ 	.byte	0x04, 0x17
        /*000a*/ 	.short	(.L_157 - .L_156)
.L_156:
        /*000c*/ 	.word	0x00000000
        /*0010*/ 	.short	0x0002
        /*0012*/ 	.short	0x0010
        /*0014*/ 	.byte	0x00, 0xf0, 0x11, 0x00


	//----- nvinfo : EIATTR_KPARAM_INFO
	.align		4
.L_157:
        /*0018*/ 	.byte	0x04, 0x17
        /*001a*/ 	.short	(.L_159 - .L_158)
.L_158:
        /*001c*/ 	.word	0x00000000
        /*0020*/ 	.short	0x0001
        /*0022*/ 	.short	0x0008
        /*0024*/ 	.byte	0x00, 0xf0, 0x21, 0x00


	//----- nvinfo : EIATTR_KPARAM_INFO
	.align		4
.L_159:
        /*0028*/ 	.byte	0x04, 0x17
        /*002a*/ 	.short	(.L_161 - .L_160)
.L_160:
        /*002c*/ 	.word	0x00000000
        /*0030*/ 	.short	0x0000
        /*0032*/ 	.short	0x0000
        /*0034*/ 	.byte	0x00, 0xf0, 0x21, 0x00


	//----- nvinfo : EIATTR_SPARSE_MMA_MASK
	.align		4
.L_161:
        /*0038*/ 	.byte	0x03, 0x50
        /*003a*/ 	.short	0x0000


	//----- nvinfo : EIATTR_MAXREG_COUNT
	.align		4
        /*003c*/ 	.byte	0x03, 0x1b
        /*003e*/ 	.short	0x00ff


	//----- nvinfo : EIATTR_MERCURY_ISA_VERSION
	.align		4
        /*0040*/ 	.byte	0x03, 0x5f
        /*0042*/ 	.short	0x0101


	//----- nvinfo : EIATTR_VRC_CTA_INIT_COUNT
	.align		4
        /*0044*/ 	.byte	0x02, 0x4a
	.zero		1
	.zero		1


	//----- nvinfo : EIATTR_EXIT_INSTR_OFFSETS
	.align		4
        /*0048*/ 	.byte	0x04, 0x1c
        /*004a*/ 	.short	(.L_163 - .L_162)


	//   ....[0]....
.L_162:
        /*004c*/ 	.word	0x000000a0


	//   ....[1]....
        /*0050*/ 	.word	0x00000260


	//----- nvinfo : EIATTR_CRS_STACK_SIZE
	.align		4
.L_163:
        /*0054*/ 	.byte	0x04, 0x1e
        /*0056*/ 	.short	(.L_165 - .L_164)
.L_164:
        /*0058*/ 	.word	0x00000000


	//----- nvinfo : EIATTR_CBANK_PARAM_SIZE
	.align		4
.L_165:
        /*005c*/ 	.byte	0x03, 0x19
        /*005e*/ 	.short	0x0014


	//----- nvinfo : EIATTR_PARAM_CBANK
	.align		4
        /*0060*/ 	.byte	0x04, 0x0a
        /*0062*/ 	.short	(.L_167 - .L_166)
	.align		4
.L_166:
        /*0064*/ 	.word	index@(.nv.constant0._Z10testKernelI5RGBA8EvPT_S2_i)
        /*0068*/ 	.short	0x0380
        /*006a*/ 	.short	0x0014


	//----- nvinfo : EIATTR_SW_WAR
	.align		4
.L_167:
        /*006c*/ 	.byte	0x04, 0x36
        /*006e*/ 	.short	(.L_169 - .L_168)
.L_168:
        /*0070*/ 	.word	0x00000008
.L_169:


//--------------------- .nv.info._Z10testKernelI17RGBA32_misalignedEvPT_S2_i --------------------------
	.section	.nv.info._Z10testKernelI17RGBA32_misalignedEvPT_S2_i,"",@"SHT_CUDA_INFO"
	.sectionflags	@""
	.align	4


	//----- nvinfo : EIATTR_CUDA_API_VERSION
	.align		4
        /*0000*/ 	.byte	0x04, 0x37
        /*0002*/ 	.short	(.L_171 - .L_170)
.L_170:
        /*0004*/ 	.word	0x00000082


	//----- nvinfo : EIATTR_KPARAM_INFO
	.align		4
.L_171:
        /*0008*/ 	.byte	0x04, 0x17
        /*000a*/ 	.short	(.L_173 - .L_172)
.L_172:
        /*000c*/ 	.word	0x00000000
        /*0010*/ 	.short	0x0002
        /*0012*/ 	.short	0x0010
        /*0014*/ 	.byte	0x00, 0xf0, 0x11, 0x00


	//----- nvinfo : EIATTR_KPARAM_INFO
	.align		4
.L_173:
        /*0018*/ 	.byte	0x04, 0x17
        /*001a*/ 	.short	(.L_175 - .L_174)
.L_174:
        /*001c*/ 	.word	0x00000000
        /*0020*/ 	.short	0x0001
        /*0022*/ 	.short	0x0008
        /*0024*/ 	.byte	0x00, 0xf0, 0x21, 0x00


	//----- nvinfo : EIATTR_KPARAM_INFO
	.align		4
.L_175:
        /*0028*/ 	.byte	0x04, 0x17
        /*002a*/ 	.short	(.L_177 - .L_176)
.L_176:
        /*002c*/ 	.word	0x00000000
        /*0030*/ 	.short	0x0000
        /*0032*/ 	.short	0x0000
        /*0034*/ 	.byte	0x00, 0xf0, 0x21, 0x00


	//----- nvinfo : EIATTR_SPARSE_MMA_MASK
	.align		4
.L_177:
        /*0038*/ 	.byte	0x03, 0x50
        /*003a*/ 	.short	0x0000


	//----- nvinfo : EIATTR_MAXREG_COUNT
	.align		4
        /*003c*/ 	.byte	0x03, 0x1b
        /*003e*/ 	.short	0x00ff


	//----- nvinfo : EIATTR_MERCURY_ISA_VERSION
	.align		4
        /*0040*/ 	.byte	0x03, 0x5f
        /*0042*/ 	.short	0x0101


	//----- nvinfo : EIATTR_VRC_CTA_INIT_COUNT
	.align		4
        /*0044*/ 	.byte	0x02, 0x4a
	.zero		1
	.zero		1


	//----- nvinfo : EIATTR_EXIT_INSTR_OFFSETS
	.align		4
        /*0048*/ 	.byte	0x04, 0x1c
        /*004a*/ 	.short	(.L_179 - .L_178)


	//   ....[0]....
.L_178:
        /*004c*/ 	.word	0x000000a0


	//   ....[1]....
        /*0050*/ 	.word	0x000002c0


	//----- nvinfo : EIATTR_CRS_STACK_SIZE
	.align		4
.L_179:
        /*0054*/ 	.byte	0x04, 0x1e
        /*0056*/ 	.short	(.L_181 - .L_180)
.L_180:
        /*0058*/ 	.word	0x00000000


	//----- nvinfo : EIATTR_CBANK_PARAM_SIZE
	.align		4
.L_181:
        /*005c*/ 	.byte	0x03, 0x19
        /*005e*/ 	.short	0x0014


	//----- nvinfo : EIATTR_PARAM_CBANK
	.align		4
        /*0060*/ 	.byte	0x04, 0x0a
        /*0062*/ 	.short	(.L_183 - .L_182)
	.align		4
.L_182:
        /*0064*/ 	.word	index@(.nv.constant0._Z10testKernelI17RGBA32_misalignedEvPT_S2_i)
        /*0068*/ 	.short	0x0380
        /*006a*/ 	.short	0x0014


	//----- nvinfo : EIATTR_SW_WAR
	.align		4
.L_183:
        /*006c*/ 	.byte	0x04, 0x36
        /*006e*/ 	.short	(.L_185 - .L_184)
.L_184:
        /*0070*/ 	.word	0x00000008
.L_185:


//--------------------- .nv.info._Z10testKernelI16RGB32_misalignedEvPT_S2_i --------------------------
	.section	.nv.info._Z10testKernelI16RGB32_misalignedEvPT_S2_i,"",@"SHT_CUDA_INFO"
	.sectionflags	@""
	.align	4


	//----- nvinfo : EIATTR_CUDA_API_VERSION
	.align		4
        /*0000*/ 	.byte	0x04, 0x37
        /*0002*/ 	.short	(.L_187 - .L_186)
.L_186:
        /*0004*/ 	.word	0x00000082


	//----- nvinfo : EIATTR_KPARAM_INFO
	.align		4
.L_187:
        /*0008*/ 	.byte	0x04, 0x17
        /*000a*/ 	.short	(.L_189 - .L_188)
.L_188:
        /*000c*/ 	.word	0x00000000
        /*0010*/ 	.short	0x0002
        /*0012*/ 	.short	0x0010
        /*0014*/ 	.byte	0x00, 0xf0, 0x11, 0x00


	//----- nvinfo : EIATTR_KPARAM_INFO
	.align		4
.L_189:
        /*0018*/ 	.byte	0x04, 0x17
        /*001a*/ 	.short	(.L_191 - .L_190)
.L_190:
        /*001c*/ 	.word	0x00000000
        /*0020*/ 	.short	0x0001
        /*0022*/ 	.short	0x0008
        /*0024*/ 	.byte	0x00, 0xf0, 0x21, 0x00


	//----- nvinfo : EIATTR_KPARAM_INFO
	.align		4
.L_191:
        /*0028*/ 	.byte	0x04, 0x17
        /*002a*/ 	.short	(.L_193 - .L_192)
.L_192:
        /*002c*/ 	.word	0x00000000
        /*0030*/ 	.short	0x0000
        /*0032*/ 	.short	0x0000
        /*0034*/ 	.byte	0x00, 0xf0, 0x21, 0x00


	//----- nvinfo : EIATTR_SPARSE_MMA_MASK
	.align		4
.L_193:
        /*0038*/ 	.byte	0x03, 0x50
        /*003a*/ 	.short	0x0000


	//----- nvinfo : EIATTR_MAXREG_COUNT
	.align		4
        /*003c*/ 	.byte	0x03, 0x1b
        /*003e*/ 	.short	0x00ff


	//----- nvinfo : EIATTR_MERCURY_ISA_VERSION
	.align		4
        /*0040*/ 	.byte	0x03, 0x5f
        /*0042*/ 	.short	0x0101


	//----- nvinfo : EIATTR_VRC_CTA_INIT_COUNT
	.align		4
        /*0044*/ 	.byte	0x02, 0x4a
	.zero		1
	.zero		1


	//----- nvinfo : EIATTR_EXIT_INSTR_OFFSETS
	.align		4
        /*0048*/ 	.byte	0x04, 0x1c
        /*004a*/ 	.short	(.L_195 - .L_194)


	//   ....[0]....
.L_194:
        /*004c*/ 	.word	0x000000a0


	//   ....[1]....
        /*0050*/ 	.word	0x000002a0


	//----- nvinfo : EIATTR_CRS_STACK_SIZE
	.align		4
.L_195:
        /*0054*/ 	.byte	0x04, 0x1e
        /*0056*/ 	.short	(.L_197 - .L_196)
.L_196:
        /*0058*/ 	.word	0x00000000


	//----- nvinfo : EIATTR_CBANK_PARAM_SIZE
	.align		4
.L_197:
        /*005c*/ 	.byte	0x03, 0x19
        /*005e*/ 	.short	0x0014


	//----- nvinfo : EIATTR_PARAM_CBANK
	.align		4
        /*0060*/ 	.byte	0x04, 0x0a
        /*0062*/ 	.short	(.L_199 - .L_198)
	.align		4
.L_198:
        /*0064*/ 	.word	index@(.nv.constant0._Z10testKernelI16RGB32_misalignedEvPT_S2_i)
        /*0068*/ 	.short	0x0380
        /*006a*/ 	.short	0x0014


	//----- nvinfo : EIATTR_SW_WAR
	.align		4
.L_199:
        /*006c*/ 	.byte	0x04, 0x36
        /*006e*/ 	.short	(.L_201 - .L_200)
.L_200:
        /*0070*/ 	.word	0x00000008
.L_201:


//--------------------- .nv.info._Z10testKernelI15LA32_misalignedEvPT_S2_i --------------------------
	.section	.nv.info._Z10testKernelI15LA32_misalignedEvPT_S2_i,"",@"SHT_CUDA_INFO"
	.sectionflags	@""
	.align	4


	//----- nvinfo : EIATTR_CUDA_API_VERSION
	.align		4
        /*0000*/ 	.byte	0x04, 0x37
        /*0002*/ 	.short	(.L_203 - .L_202)
.L_202:
        /*0004*/ 	.word	0x00000082


	//----- nvinfo : EIATTR_KPARAM_INFO
	.align		4
.L_203:
        /*0008*/ 	.byte	0x04, 0x17
        /*000a*/ 	.short	(.L_205 - .L_204)
.L_204:
        /*000c*/ 	.word	0x00000000
        /*0010*/ 	.short	0x0002
        /*0012*/ 	.short	0x0010
        /*0014*/ 	.byte	0x00, 0xf0, 0x11, 0x00


	//----- nvinfo : EIATTR_KPARAM_INFO
	.align		4
.L_205:
        /*0018*/ 	.byte	0x04, 0x17
        /*001a*/ 	.short	(.L_207 - .L_206)
.L_206:
        /*001c*/ 	.word	0x00000000
        /*0020*/ 	.short	0x0001
        /*0022*/ 	.short	0x0008
        /*0024*/ 	.byte	0x00, 0xf0, 0x21, 0x00


	//----- nvinfo : EIATTR_KPARAM_INFO
	.align		4
.L_207:
        /*0028*/ 	.byte	0x04, 0x17
        /*002a*/ 	.short	(.L_209 - .L_208)
.L_208:
        /*002c*/ 	.word	0x00000000
        /*0030*/ 	.short	0x0000
        /*0032*/ 	.short	0x0000
        /*0034*/ 	.byte	0x00, 0xf0, 0x21, 0x00


	//----- nvinfo : EIATTR_SPARSE_MMA_MASK
	.align		4
.L_209:
        /*0038*/ 	.byte	0x03, 0x50
        /*003a*/ 	.short	0x0000


	//----- nvinfo : EIATTR_MAXREG_COUNT
	.align		4
        /*003c*/ 	.byte	0x03, 0x1b
        /*003e*/ 	.short	0x00ff


	//----- nvinfo : EIATTR_MERCURY_ISA_VERSION
	.align		4
        /*0040*/ 	.byte	0x03, 0x5f
        /*0042*/ 	.short	0x0101


	//----- nvinfo : EIATTR_VRC_CTA_INIT_COUNT
	.align		4
        /*0044*/ 	.byte	0x02, 0x4a
	.zero		1
	.zero		1


	//----- nvinfo : EIATTR_EXIT_INSTR_OFFSETS
	.align		4
        /*0048*/ 	.byte	0x04, 0x1c
        /*004a*/ 	.short	(.L_211 - .L_210)


	//   ....[0]....
.L_210:
        /*004c*/ 	.word	0x000000a0


	//   ....[1]....
        /*0050*/ 	.word	0x00000280


	//----- nvinfo : EIATTR_CRS_STACK_SIZE
	.align		4
.L_211:
        /*0054*/ 	.byte	0x04, 0x1e
        /*0056*/ 	.short	(.L_213 - .L_212)
.L_212:
        /*0058*/ 	.word	0x00000000


	//----- nvinfo : EIATTR_CBANK_PARAM_SIZE
	.align		4
.L_213:
        /*005c*/ 	.byte	0x03, 0x19
        /*005e*/ 	.short	0x0014


	//----- nvinfo : EIATTR_PARAM_CBANK
	.align		4
        /*0060*/ 	.byte	0x04, 0x0a
        /*0062*/ 	.short	(.L_215 - .L_214)
	.align		4
.L_214:
        /*0064*/ 	.word	index@(.nv.constant0._Z10testKernelI15LA32_misalignedEvPT_S2_i)
        /*0068*/ 	.short	0x0380
        /*006a*/ 	.short	0x0014


	//----- nvinfo : EIATTR_SW_WAR
	.align		4
.L_215:
        /*006c*/ 	.byte	0x04, 0x36
        /*006e*/ 	.short	(.L_217 - .L_216)
.L_216:
        /*0070*/ 	.word	0x00000008
.L_217:


//--------------------- .nv.info._Z10testKernelI16RGBA8_misalignedEvPT_S2_i --------------------------
	.section	.nv.info._Z10testKernelI16RGBA8_misalignedEvPT_S2_i,"",@"SHT_CUDA_INFO"
	.sectionflags	@""
	.align	4


	//----- nvinfo : EIATTR_CUDA_API_VERSION
	.align		4
        /*0000*/ 	.byte	0x04, 0x37
        /*0002*/ 	.short	(.L_219 - .L_218)
.L_218:
        /*0004*/ 	.word	0x00000082


	//----- nvinfo : EIATTR_KPARAM_INFO
	.align		4
.L_219:
        /*0008*/ 	.byte	0x04, 0x17
        /*000a*/ 	.short	(.L_221 - .L_220)
.L_220:
        /*000c*/ 	.word	0x00000000
        /*0010*/ 	.short	0x0002
        /*0012*/ 	.short	0x0010
        /*0014*/ 	.byte	0x00, 0xf0, 0x11, 0x00


	//----- nvinfo : EIATTR_KPARAM_INFO
	.align		4
.L_221:
        /*0018*/ 	.byte	0x04, 0x17
        /*001a*/ 	.short	(.L_223 - .L_222)
.L_222:
        /*001c*/ 	.word	0x00000000
        /*0020*/ 	.short	0x0001
        /*0022*/ 	.short	0x0008
        /*0024*/ 	.byte	0x00, 0xf0, 0x21, 0x00


	//----- nvinfo : EIATTR_KPARAM_INFO
	.align		4
.L_223:
        /*0028*/ 	.byte	0x04, 0x17
        /*002a*/ 	.short	(.L_225 - .L_224)
.L_224:
        /*002c*/ 	.word	0x00000000
        /*0030*/ 	.short	0x0000
        /*0032*/ 	.short	0x0000
        /*0034*/ 	.byte	0x00, 0xf0, 0x21, 0x00


	//----- nvinfo : EIATTR_SPARSE_MMA_MASK
	.align		4
.L_225:
        /*0038*/ 	.byte	0x03, 0x50
        /*003a*/ 	.short	0x0000


	//----- nvinfo : EIATTR_MAXREG_COUNT
	.align		4
        /*003c*/ 	.byte	0x03, 0x1b
        /*003e*/ 	.short	0x00ff


	//----- nvinfo : EIATTR_MERCURY_ISA_VERSION
	.align		4
        /*0040*/ 	.byte	0x03, 0x5f
        /*0042*/ 	.short	0x0101


	//----- nvinfo : EIATTR_VRC_CTA_INIT_COUNT
	.align		4
        /*0044*/ 	.byte	0x02, 0x4a
	.zero		1
	.zero		1


	//----- nvinfo : EIATTR_EXIT_INSTR_OFFSETS
	.align		4
        /*0048*/ 	.byte	0x04, 0x1c
        /*004a*/ 	.short	(.L_227 - .L_226)


	//   ....[0]....
.L_226:
        /*004c*/ 	.word	0x000000a0


	//   ....[1]....
        /*0050*/ 	.word	0x000002c0


	//----- nvinfo : EIATTR_CRS_STACK_SIZE
	.align		4
.L_227:
        /*0054*/ 	.byte	0x04, 0x1e
        /*0056*/ 	.short	(.L_229 - .L_228)
.L_228:
        /*0058*/ 	.word	0x00000000


	//----- nvinfo : EIATTR_CBANK_PARAM_SIZE
	.align		4
.L_229:
        /*005c*/ 	.byte	0x03, 0x19
        /*005e*/ 	.short	0x0014


	//----- nvinfo : EIATTR_PARAM_CBANK
	.align		4
        /*0060*/ 	.byte	0x04, 0x0a
        /*0062*/ 	.short	(.L_231 - .L_230)
	.align		4
.L_230:
        /*0064*/ 	.word	index@(.nv.constant0._Z10testKernelI16RGBA8_misalignedEvPT_S2_i)
        /*0068*/ 	.short	0x0380
        /*006a*/ 	.short	0x0014


	//----- nvinfo : EIATTR_SW_WAR
	.align		4
.L_231:
        /*006c*/ 	.byte	0x04, 0x36
        /*006e*/ 	.short	(.L_233 - .L_232)
.L_232:
        /*0070*/ 	.word	0x00000008
.L_233:


//--------------------- .nv.info._Z10testKernelItEvPT_S1_i --------------------------
	.section	.nv.info._Z10testKernelItEvPT_S1_i,"",@"SHT_CUDA_INFO"
	.sectionflags	@""
	.align	4


	//----- nvinfo : EIATTR_CUDA_API_VERSION
	.align		4
        /*0000*/ 	.byte	0x04, 0x37
        /*0002*/ 	.short	(.L_235 - .L_234)
.L_234:
        /*0004*/ 	.word	0x00000082


	//----- nvinfo : EIATTR_KPARAM_INFO
	.align		4
.L_235:
        /*0008*/ 	.byte	0x04, 0x17
        /*000a*/ 	.short	(.L_237 - .L_236)
.L_236:
        /*000c*/ 	.word	0x00000000
        /*0010*/ 	.short	0x0002
        /*0012*/ 	.short	0x0010
        /*0014*/ 	.byte	0x00, 0xf0, 0x11, 0x00


	//----- nvinfo : EIATTR_KPARAM_INFO
	.align		4
.L_237:
        /*0018*/ 	.byte	0x04, 0x17
        /*001a*/ 	.short	(.L_239 - .L_238)
.L_238:
        /*001c*/ 	.word	0x00000000
        /*0020*/ 	.short	0x0001
        /*0022*/ 	.short	0x0008
        /*0024*/ 	.byte	0x00, 0xf0, 0x21, 0x00


	//----- nvinfo : EIATTR_KPARAM_INFO
	.align		4
.L_239:
        /*0028*/ 	.byte	0x04, 0x17
        /*002a*/ 	.short	(.L_241 - .L_240)
.L_240:
        /*002c*/ 	.word	0x00000000
        /*0030*/ 	.short	0x0000
        /*0032*/ 	.short	0x0000
        /*0034*/ 	.byte	0x00, 0xf0, 0x21, 0x00


	//----- nvinfo : EIATTR_SPARSE_MMA_MASK
	.align		4
.L_241:
        /*0038*/ 	.byte	0x03, 0x50
        /*003a*/ 	.short	0x0000


	//----- nvinfo : EIATTR_MAXREG_COUNT
	.align		4
        /*003c*/ 	.byte	0x03, 0x1b
        /*003e*/ 	.short	0x00ff


	//----- nvinfo : EIATTR_MERCURY_ISA_VERSION
	.align		4
        /*0040*/ 	.byte	0x03, 0x5f
        /*0042*/ 	.short	0x0101


	//----- nvinfo : EIATTR_VRC_CTA_INIT_COUNT
	.align		4
        /*0044*/ 	.byte	0x02, 0x4a
	.zero		1
	.zero		1


	//----- nvinfo : EIATTR_EXIT_INSTR_OFFSETS
	.align		4
        /*0048*/ 	.byte	0x04, 0x1c
        /*004a*/ 	.short	(.L_243 - .L_242)


	//   ....[0]....
.L_242:
        /*004c*/ 	.word	0x000000a0


	//   ....[1]....
        /*0050*/ 	.word	0x00000260


	//----- nvinfo : EIATTR_CRS_STACK_SIZE
	.align		4
.L_243:
        /*0054*/ 	.byte	0x04, 0x1e
        /*0056*/ 	.short	(.L_245 - .L_244)
.L_244:
        /*0058*/ 	.word	0x00000000


	//----- nvinfo : EIATTR_CBANK_PARAM_SIZE
	.align		4
.L_245:
        /*005c*/ 	.byte	0x03, 0x19
        /*005e*/ 	.short	0x0014


	//----- nvinfo : EIATTR_PARAM_CBANK
	.align		4
        /*0060*/ 	.byte	0x04, 0x0a
        /*0062*/ 	.short	(.L_247 - .L_246)
	.align		4
.L_246:
        /*0064*/ 	.word	index@(.nv.constant0._Z10testKernelItEvPT_S1_i)
        /*0068*/ 	.short	0x0380
        /*006a*/ 	.short	0x0014


	//----- nvinfo : EIATTR_SW_WAR
	.align		4
.L_247:
        /*006c*/ 	.byte	0x04, 0x36
        /*006e*/ 	.short	(.L_249 - .L_248)
.L_248:
        /*0070*/ 	.word	0x00000008
.L_249:


//--------------------- .nv.info._Z10testKernelIhEvPT_S1_i --------------------------
	.section	.nv.info._Z10testKernelIhEvPT_S1_i,"",@"SHT_CUDA_INFO"
	.sectionflags	@""
	.align	4


	//----- nvinfo : EIATTR_CUDA_API_VERSION
	.align		4
        /*0000*/ 	.byte	0x04, 0x37
        /*0002*/ 	.short	(.L_251 - .L_250)
.L_250:
        /*0004*/ 	.word	0x00000082


	//----- nvinfo : EIATTR_KPARAM_INFO
	.align		4
.L_251:
        /*0008*/ 	.byte	0x04, 0x17
        /*000a*/ 	.short	(.L_253 - .L_252)
.L_252:
        /*000c*/ 	.word	0x00000000
        /*0010*/ 	.short	0x0002
        /*0012*/ 	.short	0x0010
        /*0014*/ 	.byte	0x00, 0xf0, 0x11, 0x00


	//----- nvinfo : EIATTR_KPARAM_INFO
	.align		4
.L_253:
        /*0018*/ 	.byte	0x04, 0x17
        /*001a*/ 	.short	(.L_255 - .L_254)
.L_254:
        /*001c*/ 	.word	0x00000000
        /*0020*/ 	.short	0x0001
        /*0022*/ 	.short	0x0008
        /*0024*/ 	.byte	0x00, 0xf0, 0x21, 0x00


	//----- nvinfo : EIATTR_KPARAM_INFO
	.align		4
.L_255:
        /*0028*/ 	.byte	0x04, 0x17
        /*002a*/ 	.short	(.L_257 - .L_256)
.L_256:
        /*002c*/ 	.word	0x00000000
        /*0030*/ 	.short	0x0000
        /*0032*/ 	.short	0x0000
        /*0034*/ 	.byte	0x00, 0xf0, 0x21, 0x00


	//----- nvinfo : EIATTR_SPARSE_MMA_MASK
	.align		4
.L_257:
        /*0038*/ 	.byte	0x03, 0x50
        /*003a*/ 	.short	0x0000


	//----- nvinfo : EIATTR_MAXREG_COUNT
	.align		4
        /*003c*/ 	.byte	0x03, 0x1b
        /*003e*/ 	.short	0x00ff


	//----- nvinfo : EIATTR_MERCURY_ISA_VERSION
	.align		4
        /*0040*/ 	.byte	0x03, 0x5f
        /*0042*/ 	.short	0x0101


	//----- nvinfo : EIATTR_VRC_CTA_INIT_COUNT
	.align		4
        /*0044*/ 	.byte	0x02, 0x4a
	.zero		1
	.zero		1


	//----- nvinfo : EIATTR_EXIT_INSTR_OFFSETS
	.align		4
        /*0048*/ 	.byte	0x04, 0x1c
        /*004a*/ 	.short	(.L_259 - .L_258)


	//   ....[0]....
.L_258:
        /*004c*/ 	.word	0x000000a0


	//   ....[1]....
        /*0050*/ 	.word	0x00000220


	//----- nvinfo : EIATTR_CRS_STACK_SIZE
	.align		4
.L_259:
        /*0054*/ 	.byte	0x04, 0x1e
        /*0056*/ 	.short	(.L_261 - .L_260)
.L_260:
        /*0058*/ 	.word	0x00000000


	//----- nvinfo : EIATTR_CBANK_PARAM_SIZE
	.align		4
.L_261:
        /*005c*/ 	.byte	0x03, 0x19
        /*005e*/ 	.short	0x0014


	//----- nvinfo : EIATTR_PARAM_CBANK
	.align		4
        /*0060*/ 	.byte	0x04, 0x0a
        /*0062*/ 	.short	(.L_263 - .L_262)
	.align		4
.L_262:
        /*0064*/ 	.word	index@(.nv.constant0._Z10testKernelIhEvPT_S1_i)
        /*0068*/ 	.short	0x0380
        /*006a*/ 	.short	0x0014


	//----- nvinfo : EIATTR_SW_WAR
	.align		4
.L_263:
        /*006c*/ 	.byte	0x04, 0x36
        /*006e*/ 	.short	(.L_265 - .L_264)
.L_264:
        /*0070*/ 	.word	0x00000008
.L_265:


//--------------------- .nv.callgraph             --------------------------
	.section	.nv.callgraph,"",@"SHT_CUDA_CALLGRAPH"
	.align	4
	.sectionentsize	8
	.align		4
        /*0000*/ 	.word	0x00000000
	.align		4
        /*0004*/ 	.word	0xffffffff
	.align		4
        /*0008*/ 	.word	0x00000000
	.align		4
        /*000c*/ 	.word	0xfffffffe
	.align		4
        /*0010*/ 	.word	0x00000000
	.align		4
        /*0014*/ 	.word	0xfffffffd
	.align		4
        /*0018*/ 	.word	0x00000000
	.align		4
        /*001c*/ 	.word	0xfffffffc


//--------------------- .text._Z10testKernelI8RGBA32_2EvPT_S2_i --------------------------
	.section	.text._Z10testKernelI8RGBA32_2EvPT_S2_i,"ax",@progbits
	.align	128
.text._Z10testKernelI8RGBA32_2EvPT_S2_i:
        .type           _Z10testKernelI8RGBA32_2EvPT_S2_i,@function
        .size           _Z10testKernelI8RGBA32_2EvPT_S2_i,(.L_x_24 - _Z10testKernelI8RGBA32_2EvPT_S2_i)
        .other          _Z10testKernelI8RGBA32_2EvPT_S2_i,@"STO_CUDA_ENTRY STV_DEFAULT"
_Z10testKernelI8RGBA32_2EvPT_S2_i:
[----:B------:R-:W-:Y:S01]  /*0000*/  LDC R1, c[0x0][0x37c] ;  /* 0x0000df00ff017b82 */ /* 0x000fe20000000800 */
[----:B------:R-:W0:Y:S01]  /*0010*/  S2R R7, SR_CTAID.X ;  /* 0x0000000000077919 */ /* 0x000e220000002500 */
[----:B------:R-:W1:Y:S01]  /*0020*/  LDCU UR4, c[0x0][0x360] ;  /* 0x00006c00ff0477ac */ /* 0x000e620008000800 */
[----:B------:R-:W2:Y:S01]  /*0030*/  S2R R0, SR_TID.X ;  /* 0x0000000000007919 */ /* 0x000ea20000002100 */
[----:B------:R-:W3:Y:S01]  /*0040*/  LDCU UR5, c[0x0][0x390] ;  /* 0x00007200ff0577ac */ /* 0x000ee20008000800 */
[----:B-1----:R-:W-:Y:S01]  /*0050*/  ULOP3.LUT UR4, UR4, 0xffff, URZ, 0xc0, !UPT ;  /* 0x0000ffff04047892 */ /* 0x002fe2000f8ec0ff */
[----:B0-----:R-:W-:Y:S02]  /*0060*/  LOP3.LUT R7, R7, 0xffff, RZ, 0xc0, !PT ;  /* 0x0000ffff07077812 */ /* 0x001fe400078ec0ff */
[----:B--2---:R-:W-:-:S05]  /*0070*/  LOP3.LUT R0, R0, 0xffff, RZ, 0xc0, !PT ;  /* 0x0000ffff00007812 */ /* 0x004fca00078ec0ff */
[----:B------:R-:W-:-:S05]  /*0080*/  IMAD R7, R7, UR4, R0 ;  /* 0x0000000407077c24 */ /* 0x000fca000f8e0200 */
[----:B---3--:R-:W-:-:S13]  /*0090*/  ISETP.GE.AND P0, PT, R7, UR5, PT ;  /* 0x0000000507007c0c */ /* 0x008fda000bf06270 */
[----:B------:R-:W-:Y:S05]  /*00a0*/  @P0 EXIT ;  /* 0x000000000000094d */ /* 0x000fea0003800000 */
[----:B------:R-:W0:Y:S01]  /*00b0*/  LDC.64 R2, c[0x0][0x388] ;  /* 0x0000e200ff027b82 */ /* 0x000e220000000a00 */
[--C-:B------:R-:W-:Y:S01]  /*00c0*/  SHF.R.S32.HI R0, RZ, 0x1f, R7.reuse ;  /* 0x0000001fff007819 */ /* 0x100fe20000011407 */
[----:B------:R-:W1:Y:S03]  /*00d0*/  LDCU.64 UR6, c[0x0][0x358] ;  /* 0x00006b00ff0677ac */ /* 0x000e660008000a00 */
[----:B------:R-:W-:Y:S01]  /*00e0*/  SHF.L.U32 R11, R0, 0x5, RZ ;  /* 0x00000005000b7819 */ /* 0x000fe200000006ff */
[----:B------:R-:W-:Y:S02]  /*00f0*/  IMAD.MOV.U32 R0, RZ, RZ, R7 ;  /* 0x000000ffff007224 */ /* 0x000fe400078e0007 */
[----:B------:R-:W2:Y:S08]  /*0100*/  LDC.64 R4, c[0x0][0x380] ;  /* 0x0000e000ff047b82 */ /* 0x000eb00000000a00 */
[----:B------:R-:W3:Y:S01]  /*0110*/  LDC R15, c[0x0][0x370] ;  /* 0x0000dc00ff0f7b82 */ /* 0x000ee20000000800 */
[----:B0-----:R-:W-:-:S05]  /*0120*/  IMAD.WIDE.U32 R2, R7, 0x20, R2 ;  /* 0x0000002007027825 */ /* 0x001fca00078e0002 */
[----:B------:R-:W-:Y:S01]  /*0130*/  IADD3 R3, PT, PT, R3, R11, RZ ;  /* 0x0000000b03037210 */ /* 0x000fe20007ffe0ff */
[----:B--2---:R-:W-:-:S04]  /*0140*/  IMAD.WIDE.U32 R4, R7, 0x20, R4 ;  /* 0x0000002007047825 */ /* 0x004fc800078e0004 */
[----:B------:R-:W-:Y:S01]  /*0150*/  IMAD.IADD R11, R11, 0x1, R5 ;  /* 0x000000010b0b7824 */ /* 0x000fe200078e0205 */
[----:B------:R-:W-:Y:S02]  /*0160*/  MOV R10, R4 ;  /* 0x00000004000a7202 */ /* 0x000fe40000000f00 */
[----:B---3--:R-:W-:-:S05]  /*0170*/  LOP3.LUT R15, R15, 0xffff, RZ, 0xc0, !PT ;  /* 0x0000ffff0f0f7812 */ /* 0x008fca00078ec0ff */
[----:B-1----:R-:W-:-:S07]  /*0180*/  IMAD R15, R15, UR4, RZ ;  /* 0x000000040f0f7c24 */ /* 0x002fce000f8e02ff */
.L_x_0:
[----:B0-----:R-:W2:Y:S01]  /*0190*/  LDG.E.128 R4, desc[UR6][R2.64] ;  /* 0x0000000602047981 */ /* 0x001ea2000c1e1d00 */
[----:B------:R-:W-:Y:S01]  /*01a0*/  MOV R8, R10 ;  /* 0x0000000a00087202 */ /* 0x000fe20000000f00 */
[----:B------:R-:W-:-:S05]  /*01b0*/  IMAD.MOV.U32 R9, RZ, RZ, R11 ;  /* 0x000000ffff097224 */ /* 0x000fca00078e000b */
[----:B--2---:R0:W-:Y:S04]  /*01c0*/  STG.E.128 desc[UR6][R8.64], R4 ;  /* 0x0000000408007986 */ /* 0x0041e8000c101d06 */
[----:B------:R1:W2:Y:S01]  /*01d0*/  LDG.E.128 R16, desc[UR6][R2.64+0x10] ;  /* 0x0000100602107981 */ /* 0x0002a2000c1e1d00 */
[C---:B------:R-:W-:Y:S01]  /*01e0*/  IADD3 R0, PT, PT, R15.reuse, R0, RZ ;  /* 0x000000000f007210 */ /* 0x040fe20007ffe0ff */
[C---:B------:R-:W-:Y:S01]  /*01f0*/  IMAD.WIDE.U32 R12, R15.reuse, 0x20, R2 ;  /* 0x000000200f0c7825 */ /* 0x040fe200078e0002 */
[----:B------:R-:W-:Y:S02]  /*0200*/  UMOV UR4, URZ ;  /* 0x000000ff00047c82 */ /* 0x000fe40008000000 */
[----:B------:R-:W-:Y:S01]  /*0210*/  ISETP.GE.AND P0, PT, R0, UR5, PT ;  /* 0x0000000500007c0c */ /* 0x000fe2000bf06270 */
[----:B------:R-:W-:-:S04]  /*0220*/  IMAD.WIDE.U32 R10, R15, 0x20, R8 ;  /* 0x000000200f0a7825 */ /* 0x000fc800078e0008 */
[----:B------:R-:W-:Y:S01]  /*0230*/  VIADD R11, R11, UR4 ;  /* 0x000000040b0b7c36 */ /* 0x000fe20008000000 */
[----:B-1----:R-:W-:Y:S01]  /*0240*/  IADD3 R3, PT, PT, R13, UR4, RZ ;  /* 0x000000040d037c10 */ /* 0x002fe2000fffe0ff */
[----:B------:R-:W-:Y:S01]  /*0250*/  IMAD.MOV.U32 R2, RZ, RZ, R12 ;  /* 0x000000ffff027224 */ /* 0x000fe200078e000c */
[----:B--2---:R0:W-:Y:S05]  /*0260*/  STG.E.128 desc[UR6][R8.64+0x10], R16 ;  /* 0x0000101008007986 */ /* 0x0041ea000c101d06 */
[----:B------:R-:W-:Y:S05]  /*0270*/  @!P0 BRA `(.L_x_0) ;  /* 0xfffffffc00c48947 */ /* 0x000fea000383ffff */
[----:B------:R-:W-:Y:S05]  /*0280*/  EXIT ;  /* 0x000000000000794d */ /* 0x000fea0003800000 */
.L_x_1:
[----:B------:R-:W-:-:S00]  /*0290*/  BRA `(.L_x_1) ;  /* 0xfffffffc00fc7947 */ /* 0x000fc0000383ffff */
[----:B------:R-:W-:-:S00]  /*02a0*/  NOP ;  /* 0x0000000000007918 */ /* 0x000fc00000000000 */
        /* <DEDUP_REMOVED lines=13> */
.L_x_24:


//--------------------- .text._Z10testKernelI6RGBA32EvPT_S2_i --------------------------
	.section	.text._Z10testKernelI6RGBA32EvPT_S2_i,"ax",@progbits
	.align	128
.text._Z10testKernelI6RGBA32EvPT_S2_i:
        .type           _Z10testKernelI6RGBA32EvPT_S2_i,@function
        .size           _Z10testKernelI6RGBA32EvPT_S2_i,(.L_x_25 - _Z10testKernelI6RGBA32EvPT_S2_i)
        .other          _Z10testKernelI6RGBA32EvPT_S2_i,@"STO_CUDA_ENTRY STV_DEFAULT"
_Z10testKernelI6RGBA32EvPT_S2_i:
        /* <DEDUP_REMOVED lines=25> */
.L_x_2:
[----:B0-----:R0:W2:Y:S01]  /*0190*/  LDG.E.128 R4, desc[UR6][R2.64] ;  /* 0x0000000602047981 */ /* 0x0010a2000c1e1d00 */
[----:B------:R-:W-:Y:S01]  /*01a0*/  MOV R8, R10 ;  /* 0x0000000a00087202 */ /* 0x000fe20000000f00 */
[----:B------:R-:W-:Y:S01]  /*01b0*/  IMAD.MOV.U32 R9, RZ, RZ, R11 ;  /* 0x000000ffff097224 */ /* 0x000fe200078e000b */
[C---:B------:R-:W-:Y:S01]  /*01c0*/  IADD3 R0, PT, PT, R15.reuse, R0, RZ ;  /* 0x000000000f007210 */ /* 0x040fe20007ffe0ff */
[C---:B------:R-:W-:Y:S01]  /*01d0*/  IMAD.WIDE.U32 R12, R15.reuse, 0x10, R2 ;  /* 0x000000100f0c7825 */ /* 0x040fe200078e0002 */
[----:B------:R-:W-:Y:S02]  /*01e0*/  UMOV UR4, URZ ;  /* 0x000000ff00047c82 */ /* 0x000fe40008000000 */
[----:B------:R-:W-:Y:S01]  /*01f0*/  ISETP.GE.AND P0, PT, R0, UR5, PT ;  /* 0x0000000500007c0c */ /* 0x000fe2000bf06270 */
[----:B------:R-:W-:Y:S01]  /*0200*/  IMAD.WIDE.U32 R10, R15, 0x10, R8 ;  /* 0x000000100f0a7825 */ /* 0x000fe200078e0008 */
[----:B0-----:R-:W-:-:S03]  /*0210*/  IADD3 R3, PT, PT, R13, UR4, RZ ;  /* 0x000000040d037c10 */ /* 0x001fc6000fffe0ff */
[----:B------:R-:W-:Y:S02]  /*0220*/  VIADD R11, R11, UR4 ;  /* 0x000000040b0b7c36 */ /* 0x000fe40008000000 */
[----:B------:R-:W-:Y:S01]  /*0230*/  IMAD.MOV.U32 R2, RZ, RZ, R12 ;  /* 0x000000ffff027224 */ /* 0x000fe200078e000c */
[----:B--2---:R0:W-:Y:S05]  /*0240*/  STG.E.128 desc[UR6][R8.64], R4 ;  /* 0x0000000408007986 */ /* 0x0041ea000c101d06 */
[----:B------:R-:W-:Y:S05]  /*0250*/  @!P0 BRA `(.L_x_2) ;  /* 0xfffffffc00cc8947 */ /* 0x000fea000383ffff */
[----:B------:R-:W-:Y:S05]  /*0260*/  EXIT ;  /* 0x000000000000794d */ /* 0x000fea0003800000 */
.L_x_3:
        /* <DEDUP_REMOVED lines=9> */
.L_x_25:


//--------------------- .text._Z10testKernelI5RGB32EvPT_S2_i --------------------------
	.section	.text._Z10testKernelI5RGB32EvPT_S2_i,"ax",@progbits
	.align	128
.text._Z10testKernelI5RGB32EvPT_S2_i:
        .type           _Z10testKernelI5RGB32EvPT_S2_i,@function
        .size           _Z10testKernelI5RGB32EvPT_S2_i,(.L_x_26 - _Z10testKernelI5RGB32EvPT_S2_i)
        .other          _Z10testKernelI5RGB32EvPT_S2_i,@"STO_CUDA_ENTRY STV_DEFAULT"
_Z10testKernelI5RGB32EvPT_S2_i:
        /* <DEDUP_REMOVED lines=13> */
[----:B------:R-:W1:Y:S04]  /*00d0*/  LDCU.64 UR6, c[0x0][0x358] ;  /* 0x00006b00ff0677ac */ /* 0x000e680008000a00 */
[----:B------:R-:W-:Y:S02]  /*00e0*/  IMAD.SHL.U32 R11, R0, 0x10, RZ ;  /* 0x00000010000b7824 */ /* 0x000fe400078e00ff */
[----:B------:R-:W2:Y:S01]  /*00f0*/  LDC.64 R4, c[0x0][0x380] ;  /* 0x0000e000ff047b82 */ /* 0x000ea20000000a00 */
[----:B------:R-:W-:-:S07]  /*0100*/  IMAD.MOV.U32 R0, RZ, RZ, R7 ;  /* 0x000000ffff007224 */ /* 0x000fce00078e0007 */
[----:B------:R-:W3:Y:S01]  /*0110*/  LDC R15, c[0x0][0x370] ;  /* 0x0000dc00ff0f7b82 */ /* 0x000ee20000000800 */
[----:B0-----:R-:W-:-:S04]  /*0120*/  IMAD.WIDE.U32 R2, R7, 0x10, R2 ;  /* 0x0000001007027825 */ /* 0x001fc800078e0002 */
[----:B------:R-:W-:Y:S01]  /*0130*/  IMAD.IADD R9, R3, 0x1, R11 ;  /* 0x0000000103097824 */ /* 0x000fe200078e020b */
[----:B------:R-:W-:Y:S01]  /*0140*/  MOV R8, R2 ;  /* 0x0000000200087202 */ /* 0x000fe20000000f00 */
[----:B--2---:R-:W-:-:S04]  /*0150*/  IMAD.WIDE.U32 R4, R7, 0x10, R4 ;  /* 0x0000001007047825 */ /* 0x004fc800078e0004 */
[----:B------:R-:W-:Y:S01]  /*0160*/  IMAD.IADD R11, R11, 0x1, R5 ;  /* 0x000000010b0b7824 */ /* 0x000fe200078e0205 */
[----:B------:R-:W-:Y:S02]  /*0170*/  MOV R10, R4 ;  /* 0x00000004000a7202 */ /* 0x000fe40000000f00 */
[----:B---3--:R-:W-:-:S05]  /*0180*/  LOP3.LUT R15, R15, 0xffff, RZ, 0xc0, !PT ;  /* 0x0000ffff0f0f7812 */ /* 0x008fca00078ec0ff */
[----:B-1----:R-:W-:-:S07]  /*0190*/  IMAD R15, R15, UR4, RZ ;  /* 0x000000040f0f7c24 */ /* 0x002fce000f8e02ff */
.L_x_4:
        /* <DEDUP_REMOVED lines=9> */
[----:B------:R-:W-:Y:S01]  /*0230*/  VIADD R11, R11, UR4 ;  /* 0x000000040b0b7c36 */ /* 0x000fe20008000000 */
[----:B------:R-:W-:Y:S01]  /*0240*/  MOV R8, R12 ;  /* 0x0000000c00087202 */ /* 0x000fe20000000f00 */
[----:B--2---:R0:W-:Y:S04]  /*0250*/  STG.E.64 desc[UR6][R2.64], R4 ;  /* 0x0000000402007986 */ /* 0x0041e8000c101b06 */
[----:B------:R0:W-:Y:S02]  /*0260*/  STG.E desc[UR6][R2.64+0x8], R6 ;  /* 0x0000080602007986 */ /* 0x0001e4000c101906 */
[----:B------:R-:W-:Y:S05]  /*0270*/  @!P0 BRA `(.L_x_4) ;  /* 0xfffffffc00c88947 */ /* 0x000fea000383ffff */
[----:B------:R-:W-:Y:S05]  /*0280*/  EXIT ;  /* 0x000000000000794d */ /* 0x000fea0003800000 */
.L_x_5:
        /* <DEDUP_REMOVED lines=15> */
.L_x_26:


//--------------------- .text._Z10testKernelI4LA32EvPT_S2_i --------------------------
	.section	.text._Z10testKernelI4LA32EvPT_S2_i,"ax",@progbits
	.align	128
.text._Z10testKernelI4LA32EvPT_S2_i:
        .type           _Z10testKernelI4LA32EvPT_S2_i,@function
        .size           _Z10testKernelI4LA32EvPT_S2_i,(.L_x_27 - _Z10testKernelI4LA32EvPT_S2_i)
        .other          _Z10testKernelI4LA32EvPT_S2_i,@"STO_CUDA_ENTRY STV_DEFAULT"
_Z10testKernelI4LA32EvPT_S2_i:
        /* <DEDUP_REMOVED lines=25> */
.L_x_6:
[----:B0-----:R0:W2:Y:S01]  /*0190*/  LDG.E.64 R12, desc[UR6][R2.64] ;  /* 0x00000006020c7981 */ /* 0x0010a2000c1e1b00 */
        /* <DEDUP_REMOVED lines=10> */
[----:B--2---:R0:W-:Y:S05]  /*0240*/  STG.E.64 desc[UR6][R4.64], R12 ;  /* 0x0000000c04007986 */ /* 0x0041ea000c101b06 */
[----:B------:R-:W-:Y:S05]  /*0250*/  @!P0 BRA `(.L_x_6) ;  /* 0xfffffffc00cc8947 */ /* 0x000fea000383ffff */
[----:B------:R-:W-:Y:S05]  /*0260*/  EXIT ;  /* 0x000000000000794d */ /* 0x000fea0003800000 */
.L_x_7:
        /* <DEDUP_REMOVED lines=9> */
.L_x_27:


//--------------------- .text._Z10testKernelIjEvPT_S1_i --------------------------
	.section	.text._Z10testKernelIjEvPT_S1_i,"ax",@progbits
	.align	128
.text._Z10testKernelIjEvPT_S1_i:
        .type           _Z10testKernelIjEvPT_S1_i,@function
        .size           _Z10testKernelIjEvPT_S1_i,(.L_x_28 - _Z10testKernelIjEvPT_S1_i)
        .other          _Z10testKernelIjEvPT_S1_i,@"STO_CUDA_ENTRY STV_DEFAULT"
_Z10testKernelIjEvPT_S1_i:
        /* <DEDUP_REMOVED lines=25> */
.L_x_8:
[----:B0-----:R0:W2:Y:S01]  /*0190*/  LDG.E R13, desc[UR6][R2.64] ;  /* 0x00000006020d7981 */ /* 0x0010a2000c1e1900 */
        /* <DEDUP_REMOVED lines=10> */
[----:B--2---:R0:W-:Y:S05]  /*0240*/  STG.E desc[UR6][R4.64], R13 ;  /* 0x0000000d04007986 */ /* 0x0041ea000c101906 */
[----:B------:R-:W-:Y:S05]  /*0250*/  @!P0 BRA `(.L_x_8) ;  /* 0xfffffffc00cc8947 */ /* 0x000fea000383ffff */
[----:B------:R-:W-:Y:S05]  /*0260*/  EXIT ;  /* 0x000000000000794d */ /* 0x000fea0003800000 */
.L_x_9:
        /* <DEDUP_REMOVED lines=9> */
.L_x_28:


//--------------------- .text._Z10testKernelI5RGBA8EvPT_S2_i --------------------------
	.section	.text._Z10testKernelI5RGBA8EvPT_S2_i,"ax",@progbits
	.align	128
.text._Z10testKernelI5RGBA8EvPT_S2_i:
        .type           _Z10testKernelI5RGBA8EvPT_S2_i,@function
        .size           _Z10testKernelI5RGBA8EvPT_S2_i,(.L_x_29 - _Z10testKernelI5RGBA8EvPT_S2_i)
        .other          _Z10testKernelI5RGBA8EvPT_S2_i,@"STO_CUDA_ENTRY STV_DEFAULT"
_Z10testKernelI5RGBA8EvPT_S2_i:
        /* <DEDUP_REMOVED lines=25> */
.L_x_10:
        /* <DEDUP_REMOVED lines=14> */
.L_x_11:
        /* <DEDUP_REMOVED lines=9> */
.L_x_29:


//--------------------- .text._Z10testKernelI17RGBA32_misalignedEvPT_S2_i --------------------------
	.section	.text._Z10testKernelI17RGBA32_misalignedEvPT_S2_i,"ax",@progbits
	.align	128
.text._Z10testKernelI17RGBA32_misalignedEvPT_S2_i:
        .type           _Z10testKernelI17RGBA32_misalignedEvPT_S2_i,@function
        .size           _Z10testKernelI17RGBA32_misalignedEvPT_S2_i,(.L_x_30 - _Z10testKernelI17RGBA32_misalignedEvPT_S2_i)
        .other          _Z10testKernelI17RGBA32_misalignedEvPT_S2_i,@"STO_CUDA_ENTRY STV_DEFAULT"
_Z10testKernelI17RGBA32_misalignedEvPT_S2_i:
        /* <DEDUP_REMOVED lines=25> */
.L_x_12:
[----:B0-----:R-:W2:Y:S01]  /*0190*/  LDG.E R13, desc[UR6][R2.64] ;  /* 0x00000006020d7981 */ /* 0x001ea2000c1e1900 */
[----:B------:R-:W-:Y:S01]  /*01a0*/  MOV R4, R6 ;  /* 0x0000000600047202 */ /* 0x000fe20000000f00 */
[----:B------:R-:W-:-:S05]  /*01b0*/  IMAD.MOV.U32 R5, RZ, RZ, R21 ;  /* 0x000000ffff057224 */ /* 0x000fca00078e0015 */
[----:B--2---:R0:W-:Y:S04]  /*01c0*/  STG.E desc[UR6][R4.64], R13 ;  /* 0x0000000d04007986 */ /* 0x0041e8000c101906 */
[----:B------:R-:W2:Y:S04]  /*01d0*/  LDG.E R15, desc[UR6][R2.64+0x4] ;  /* 0x00000406020f7981 */ /* 0x000ea8000c1e1900 */
[----:B--2---:R0:W-:Y:S04]  /*01e0*/  STG.E desc[UR6][R4.64+0x4], R15 ;  /* 0x0000040f04007986 */ /* 0x0041e8000c101906 */
[----:B------:R-:W2:Y:S04]  /*01f0*/  LDG.E R17, desc[UR6][R2.64+0x8] ;  /* 0x0000080602117981 */ /* 0x000ea8000c1e1900 */
[----:B--2---:R0:W-:Y:S04]  /*0200*/  STG.E desc[UR6][R4.64+0x8], R17 ;  /* 0x0000081104007986 */ /* 0x0041e8000c101906 */
[----:B------:R1:W2:Y:S01]  /*0210*/  LDG.E R19, desc[UR6][R2.64+0xc] ;  /* 0x00000c0602137981 */ /* 0x0002a2000c1e1900 */
[C---:B------:R-:W-:Y:S01]  /*0220*/  IADD3 R0, PT, PT, R11.reuse, R0, RZ ;  /* 0x000000000b007210 */ /* 0x040fe20007ffe0ff */
[----:B------:R-:W-:Y:S01]  /*0230*/  IMAD.WIDE.U32 R8, R11, 0x10, R2 ;  /* 0x000000100b087825 */ /* 0x000fe200078e0002 */
[----:B------:R-:W-:-:S02]  /*0240*/  UMOV UR4, URZ ;  /* 0x000000ff00047c82 */ /* 0x000fc40008000000 */
[----:B------:R-:W-:Y:S01]  /*0250*/  ISETP.GE.AND P0, PT, R0, UR5, PT ;  /* 0x0000000500007c0c */ /* 0x000fe2000bf06270 */
[----:B------:R-:W-:-:S04]  /*0260*/  IMAD.WIDE.U32 R6, R11, 0x10, R4 ;  /* 0x000000100b067825 */ /* 0x000fc800078e0004 */
[----:B------:R-:W-:Y:S01]  /*0270*/  VIADD R21, R7, UR4 ;  /* 0x0000000407157c36 */ /* 0x000fe20008000000 */
[----:B-1----:R-:W-:Y:S01]  /*0280*/  IADD3 R3, PT, PT, R9, UR4, RZ ;  /* 0x0000000409037c10 */ /* 0x002fe2000fffe0ff */
[----:B------:R-:W-:Y:S01]  /*0290*/  IMAD.MOV.U32 R2, RZ, RZ, R8 ;  /* 0x000000ffff027224 */ /* 0x000fe200078e0008 */
[----:B--2---:R0:W-:Y:S05]  /*02a0*/  STG.E desc[UR6][R4.64+0xc], R19 ;  /* 0x00000c1304007986 */ /* 0x0041ea000c101906 */
[----:B------:R-:W-:Y:S05]  /*02b0*/  @!P0 BRA `(.L_x_12) ;  /* 0xfffffffc00b48947 */ /* 0x000fea000383ffff */
[----:B------:R-:W-:Y:S05]  /*02c0*/  EXIT ;  /* 0x000000000000794d */ /* 0x000fea0003800000 */
.L_x_13:
        /* <DEDUP_REMOVED lines=11> */
.L_x_30:


//--------------------- .text._Z10testKernelI16RGB32_misalignedEvPT_S2_i --------------------------
	.section	.text._Z10testKernelI16RGB32_misalignedEvPT_S2_i,"ax",@progbits
	.align	128
.text._Z10testKernelI16RGB32_misalignedEvPT_S2_i:
        .type           _Z10testKernelI16RGB32_misalignedEvPT_S2_i,@function
        .size           _Z10testKernelI16RGB32_misalignedEvPT_S2_i,(.L_x_31 - _Z10testKernelI16RGB32_misalignedEvPT_S2_i)
        .other          _Z10testKernelI16RGB32_misalignedEvPT_S2_i,@"STO_CUDA_ENTRY STV_DEFAULT"
_Z10testKernelI16RGB32_misalignedEvPT_S2_i:
        /* <DEDUP_REMOVED lines=14> */
[----:B------:R-:W-:Y:S02]  /*00e0*/  IMAD R19, R0, 0xc, RZ ;  /* 0x0000000c00137824 */ /* 0x000fe400078e02ff */
[----:B------:R-:W2:Y:S01]  /*00f0*/  LDC.64 R4, c[0x0][0x380] ;  /* 0x0000e000ff047b82 */ /* 0x000ea20000000a00 */
[----:B------:R-:W-:-:S07]  /*0100*/  IMAD.MOV.U32 R0, RZ, RZ, R7 ;  /* 0x000000ffff007224 */ /* 0x000fce00078e0007 */
        /* <DEDUP_REMOVED lines=8> */
.L_x_14:
[----:B0-----:R-:W2:Y:S01]  /*0190*/  LDG.E R13, desc[UR6][R2.64] ;  /* 0x00000006020d7981 */ /* 0x001ea2000c1e1900 */
[----:B------:R-:W-:Y:S01]  /*01a0*/  MOV R4, R6 ;  /* 0x0000000600047202 */ /* 0x000fe20000000f00 */
[----:B------:R-:W-:-:S05]  /*01b0*/  IMAD.MOV.U32 R5, RZ, RZ, R19 ;  /* 0x000000ffff057224 */ /* 0x000fca00078e0013 */
        /* <DEDUP_REMOVED lines=10> */
[----:B-1----:R-:W-:Y:S02]  /*0260*/  IADD3 R3, PT, PT, R9, UR4, RZ ;  /* 0x0000000409037c10 */ /* 0x002fe4000fffe0ff */
[----:B------:R-:W-:Y:S01]  /*0270*/  MOV R2, R8 ;  /* 0x0000000800027202 */ /* 0x000fe20000000f00 */
[----:B--2---:R0:W-:Y:S04]  /*0280*/  STG.E desc[UR6][R4.64+0x8], R17 ;  /* 0x0000081104007986 */ /* 0x0041e8000c101906 */
[----:B------:R-:W-:Y:S05]  /*0290*/  @!P0 BRA `(.L_x_14) ;  /* 0xfffffffc00bc8947 */ /* 0x000fea000383ffff */
[----:B------:R-:W-:Y:S05]  /*02a0*/  EXIT ;  /* 0x000000000000794d */ /* 0x000fea0003800000 */
.L_x_15:
        /* <DEDUP_REMOVED lines=13> */
.L_x_31:


//--------------------- .text._Z10testKernelI15LA32_misalignedEvPT_S2_i --------------------------
	.section	.text._Z10testKernelI15LA32_misalignedEvPT_S2_i,"ax",@progbits
	.align	128
.text._Z10testKernelI15LA32_misalignedEvPT_S2_i:
        .type           _Z10testKernelI15LA32_misalignedEvPT_S2_i,@function
        .size           _Z10testKernelI15LA32_misalignedEvPT_S2_i,(.L_x_32 - _Z10testKernelI15LA32_misalignedEvPT_S2_i)
        .other          _Z10testKernelI15LA32_misalignedEvPT_S2_i,@"STO_CUDA_ENTRY STV_DEFAULT"
_Z10testKernelI15LA32_misalignedEvPT_S2_i:
        /* <DEDUP_REMOVED lines=25> */
.L_x_16:
[----:B0-----:R-:W2:Y:S01]  /*0190*/  LDG.E R13, desc[UR6][R2.64] ;  /* 0x00000006020d7981 */ /* 0x001ea2000c1e1900 */
[----:B------:R-:W-:Y:S01]  /*01a0*/  MOV R4, R6 ;  /* 0x0000000600047202 */ /* 0x000fe20000000f00 */
[----:B------:R-:W-:-:S05]  /*01b0*/  IMAD.MOV.U32 R5, RZ, RZ, R17 ;  /* 0x000000ffff057224 */ /* 0x000fca00078e0011 */
[----:B--2---:R0:W-:Y:S04]  /*01c0*/  STG.E desc[UR6][R4.64], R13 ;  /* 0x0000000d04007986 */ /* 0x0041e8000c101906 */
[----:B------:R1:W2:Y:S01]  /*01d0*/  LDG.E R15, desc[UR6][R2.64+0x4] ;  /* 0x00000406020f7981 */ /* 0x0002a2000c1e1900 */
        /* <DEDUP_REMOVED lines=11> */
.L_x_17:
        /* <DEDUP_REMOVED lines=15> */
.L_x_32:


//--------------------- .text._Z10testKernelI16RGBA8_misalignedEvPT_S2_i --------------------------
	.section	.text._Z10testKernelI16RGBA8_misalignedEvPT_S2_i,"ax",@progbits
	.align	128
.text._Z10testKernelI16RGBA8_misalignedEvPT_S2_i:
        .type           _Z10testKernelI16RGBA8_misalignedEvPT_S2_i,@function
        .size           _Z10testKernelI16RGBA8_misalignedEvPT_S2_i,(.L_x_33 - _Z10testKernelI16RGBA8_misalignedEvPT_S2_i)
        .other          _Z10testKernelI16RGBA8_misalignedEvPT_S2_i,@"STO_CUDA_ENTRY STV_DEFAULT"
_Z10testKernelI16RGBA8_misalignedEvPT_S2_i:
        /* <DEDUP_REMOVED lines=25> */
.L_x_18:
[----:B0-----:R-:W2:Y:S01]  /*0190*/  LDG.E.U8 R13, desc[UR6][R2.64] ;  /* 0x00000006020d7981 */ /* 0x001ea2000c1e1100 */
[----:B------:R-:W-:Y:S01]  /*01a0*/  MOV R4, R6 ;  /* 0x0000000600047202 */ /* 0x000fe20000000f00 */
[----:B------:R-:W-:-:S05]  /*01b0*/  IMAD.MOV.U32 R5, RZ, RZ, R21 ;  /* 0x000000ffff057224 */ /* 0x000fca00078e0015 */
[----:B--2---:R0:W-:Y:S04]  /*01c0*/  STG.E.U8 desc[UR6][R4.64], R13 ;  /* 0x0000000d04007986 */ /* 0x0041e8000c101106 */
[----:B------:R-:W2:Y:S04]  /*01d0*/  LDG.E.U8 R15, desc[UR6][R2.64+0x1] ;  /* 0x00000106020f7981 */ /* 0x000ea8000c1e1100 */
[----:B--2---:R0:W-:Y:S04]  /*01e0*/  STG.E.U8 desc[UR6][R4.64+0x1], R15 ;  /* 0x0000010f04007986 */ /* 0x0041e8000c101106 */
[----:B------:R-:W2:Y:S04]  /*01f0*/  LDG.E.U8 R17, desc[UR6][R2.64+0x2] ;  /* 0x0000020602117981 */ /* 0x000ea8000c1e1100 */
[----:B--2---:R0:W-:Y:S04]  /*0200*/  STG.E.U8 desc[UR6][R4.64+0x2], R17 ;  /* 0x0000021104007986 */ /* 0x0041e8000c101106 */
[----:B------:R1:W2:Y:S01]  /*0210*/  LDG.E.U8 R19, desc[UR6][R2.64+0x3] ;  /* 0x0000030602137981 */ /* 0x0002a2000c1e1100 */
        /* <DEDUP_REMOVED lines=8> */
[----:B--2---:R0:W-:Y:S05]  /*02a0*/  STG.E.U8 desc[UR6][R4.64+0x3], R19 ;  /* 0x0000031304007986 */ /* 0x0041ea000c101106 */
[----:B------:R-:W-:Y:S05]  /*02b0*/  @!P0 BRA `(.L_x_18) ;  /* 0xfffffffc00b48947 */ /* 0x000fea000383ffff */
[----:B------:R-:W-:Y:S05]  /*02c0*/  EXIT ;  /* 0x000000000000794d */ /* 0x000fea0003800000 */
.L_x_19:
        /* <DEDUP_REMOVED lines=11> */
.L_x_33:


//--------------------- .text._Z10testKernelItEvPT_S1_i --------------------------
	.section	.text._Z10testKernelItEvPT_S1_i,"ax",@progbits
	.align	128
.text._Z10testKernelItEvPT_S1_i:
        .type           _Z10testKernelItEvPT_S1_i,@function
        .size           _Z10testKernelItEvPT_S1_i,(.L_x_34 - _Z10testKernelItEvPT_S1_i)
        .other          _Z10testKernelItEvPT_S1_i,@"STO_CUDA_ENTRY STV_DEFAULT"
_Z10testKernelItEvPT_S1_i:
        /* <DEDUP_REMOVED lines=25> */
.L_x_20:
[----:B0-----:R0:W2:Y:S01]  /*0190*/  LDG.E.U16 R13, desc[UR6][R2.64] ;  /* 0x00000006020d7981 */ /* 0x0010a2000c1e1500 */
        /* <DEDUP_REMOVED lines=10> */
[----:B--2---:R0:W-:Y:S05]  /*0240*/  STG.E.U16 desc[UR6][R4.64], R13 ;  /* 0x0000000d04007986 */ /* 0x0041ea000c101506 */
[----:B------:R-:W-:Y:S05]  /*0250*/  @!P0 BRA `(.L_x_20) ;  /* 0xfffffffc00cc8947 */ /* 0x000fea000383ffff */
[----:B------:R-:W-:Y:S05]  /*0260*/  EXIT ;  /* 0x000000000000794d */ /* 0x000fea0003800000 */
.L_x_21:
        /* <DEDUP_REMOVED lines=9> */
.L_x_34:


//--------------------- .text._Z10testKernelIhEvPT_S1_i --------------------------
	.section	.text._Z10testKernelIhEvPT_S1_i,"ax",@progbits
	.align	128
.text._Z10testKernelIhEvPT_S1_i:
        .type           _Z10testKernelIhEvPT_S1_i,@function
        .size           _Z10testKernelIhEvPT_S1_i,(.L_x_35 - _Z10testKernelIhEvPT_S1_i)
        .other          _Z10testKernelIhEvPT_S1_i,@"STO_CUDA_ENTRY STV_DEFAULT"
_Z10testKernelIhEvPT_S1_i:
        /* <DEDUP_REMOVED lines=11> */
[----:B------:R-:W0:Y:S01]  /*00b0*/  LDCU.128 UR12, c[0x0][0x380] ;  /* 0x00007000ff0c77ac */ /* 0x000e220008000c00 */
[----:B------:R-:W-:Y:S01]  /*00c0*/  SHF.R.S32.HI R2, RZ, 0x1f, R0 ;  /* 0x0000001fff027819 */ /* 0x000fe20000011400 */
[----:B------:R-:W1:Y:S01]  /*00d0*/  LDCU UR5, c[0x0][0x370] ;  /* 0x00006e00ff0577ac */ /* 0x000e620008000800 */
[----:B------:R-:W2:Y:S01]  /*00e0*/  LDCU.64 UR6, c[0x0][0x358] ;  /* 0x00006b00ff0677ac */ /* 0x000ea20008000a00 */
[C---:B0-----:R-:W-:Y:S02]  /*00f0*/  IADD3 R6, P0, PT, R0.reuse, UR14, RZ ;  /* 0x0000000e00067c10 */ /* 0x041fe4000ff1e0ff */
[----:B------:R-:W-:Y:S01]  /*0100*/  IADD3 R4, P1, PT, R0, UR12, RZ ;  /* 0x0000000c00047c10 */ /* 0x000fe2000ff3e0ff */
[----:B-1----:R-:W-:Y:S01]  /*0110*/  ULOP3.LUT UR5, UR5, 0xffff, URZ, 0xc0, !UPT ;  /* 0x0000ffff05057892 */ /* 0x002fe2000f8ec0ff */
[C---:B------:R-:W-:Y:S02]  /*0120*/  IADD3.X R9, PT, PT, R2.reuse, UR15, RZ, P0, !PT ;  /* 0x0000000f02097c10 */ /* 0x040fe400087fe4ff */
[----:B------:R-:W-:Y:S01]  /*0130*/  IADD3.X R7, PT, PT, R2, UR13, RZ, P1, !PT ;  /* 0x0000000d02077c10 */ /* 0x000fe20008ffe4ff */
[----:B--2---:R-:W-:-:S12]  /*0140*/  UIMAD UR4, UR4, UR5, URZ ;  /* 0x00000005040472a4 */ /* 0x004fd8000f8e02ff */
.L_x_22:
[----:B0-----:R-:W-:Y:S02]  /*0150*/  IMAD.MOV.U32 R2, RZ, RZ, R6 ;  /* 0x000000ffff027224 */ /* 0x001fe400078e0006 */
[----:B------:R-:W-:-:S05]  /*0160*/  IMAD.MOV.U32 R3, RZ, RZ, R9 ;  /* 0x000000ffff037224 */ /* 0x000fca00078e0009 */
[----:B------:R0:W2:Y:S01]  /*0170*/  LDG.E.U8 R5, desc[UR6][R2.64] ;  /* 0x0000000602057981 */ /* 0x0000a2000c1e1100 */
[----:B------:R-:W-:Y:S01]  /*0180*/  VIADD R0, R0, UR4 ;  /* 0x0000000400007c36 */ /* 0x000fe20008000000 */
[----:B------:R-:W-:-:S04]  /*0190*/  IADD3 R6, P2, PT, R6, UR4, RZ ;  /* 0x0000000406067c10 */ /* 0x000fc8000ff5e0ff */
[----:B------:R-:W-:Y:S01]  /*01a0*/  ISETP.GE.AND P0, PT, R0, UR8, PT ;  /* 0x0000000800007c0c */ /* 0x000fe2000bf06270 */
[----:B------:R-:W-:Y:S02]  /*01b0*/  IMAD.X R9, RZ, RZ, R9, P2 ;  /* 0x000000ffff097224 */ /* 0x000fe400010e0609 */
[----:B0-----:R-:W-:Y:S01]  /*01c0*/  IMAD.MOV.U32 R2, RZ, RZ, R4 ;  /* 0x000000ffff027224 */ /* 0x001fe200078e0004 */
[----:B------:R-:W-:Y:S01]  /*01d0*/  IADD3 R4, P1, PT, R4, UR4, RZ ;  /* 0x0000000404047c10 */ /* 0x000fe2000ff3e0ff */
[----:B------:R-:W-:-:S04]  /*01e0*/  IMAD.MOV.U32 R3, RZ, RZ, R7 ;  /* 0x000000ffff037224 */ /* 0x000fc800078e0007 */
[----:B------:R-:W-:Y:S01]  /*01f0*/  IMAD.X R7, RZ, RZ, R7, P1 ;  /* 0x000000ffff077224 */ /* 0x000fe200008e0607 */
[----:B--2---:R0:W-:Y:S03]  /*0200*/  STG.E.U8 desc[UR6][R2.64], R5 ;  /* 0x0000000502007986 */ /* 0x0041e6000c101106 */
[----:B------:R-:W-:Y:S05]  /*0210*/  @!P0 BRA `(.L_x_22) ;  /* 0xfffffffc00cc8947 */ /* 0x000fea000383ffff */
[----:B------:R-:W-:Y:S05]  /*0220*/  EXIT ;  /* 0x000000000000794d */ /* 0x000fea0003800000 */
.L_x_23:
        /* <DEDUP_REMOVED lines=13> */
.L_x_35:


//--------------------- .nv.shared.reserved.0     --------------------------
	.section	.nv.shared.reserved.0,"aw",@nobits
	.weak		__nv_reservedSMEM_offset_0_alias
	.size		__nv_reservedSMEM_offset_0_alias, 0, 64
	.other		__nv_reservedSMEM_offset_0_alias,@"STO_CUDA_RESERVED_SHARED STV_DEFAULT"
__nv_reservedSMEM_offset_0_alias:
	.zero		0
	.zero		64


//--------------------- .nv.constant0._Z10testKernelI8RGBA32_2EvPT_S2_i --------------------------
	.section	.nv.constant0._Z10testKernelI8RGBA32_2EvPT_S2_i,"a",@progbits
	.sectionflags	@""
	.align	4
.nv.constant0._Z10testKernelI8RGBA32_2EvPT_S2_i:
	.zero		916


//--------------------- .nv.constant0._Z10testKernelI6RGBA32EvPT_S2_i --------------------------
	.section	.nv.constant0._Z10testKernelI6RGBA32EvPT_S2_i,"a",@progbits
	.sectionflags	@""
	.align	4
.nv.constant0._Z10testKernelI6RGBA32EvPT_S2_i:
	.zero		916


//--------------------- .nv.constant0._Z10testKernelI5RGB32EvPT_S2_i --------------------------
	.section	.nv.constant0._Z10testKernelI5RGB32EvPT_S2_i,"a",@progbits
	.sectionflags	@""
	.align	4
.nv.constant0._Z10testKernelI5RGB32EvPT_S2_i:
	.zero		916


//--------------------- .nv.constant0._Z10testKernelI4LA32EvPT_S2_i --------------------------
	.section	.nv.constant0._Z10testKernelI4LA32EvPT_S2_i,"a",@progbits
	.sectionflags	@""
	.align	4
.nv.constant0._Z10testKernelI4LA32EvPT_S2_i:
	.zero		916


//--------------------- .nv.constant0._Z10testKernelIjEvPT_S1_i --------------------------
	.section	.nv.constant0._Z10testKernelIjEvPT_S1_i,"a",@progbits
	.sectionflags	@""
	.align	4
.nv.constant0._Z10testKernelIjEvPT_S1_i:
	.zero		916


//--------------------- .nv.constant0._Z10testKernelI5RGBA8EvPT_S2_i --------------------------
	.section	.nv.constant0._Z10testKernelI5RGBA8EvPT_S2_i,"a",@progbits
	.sectionflags	@""
	.align	4
.nv.constant0._Z10testKernelI5RGBA8EvPT_S2_i:
	.zero		916


//--------------------- .nv.constant0._Z10testKernelI17RGBA32_misalignedEvPT_S2_i --------------------------
	.section	.nv.constant0._Z10testKernelI17RGBA32_misalignedEvPT_S2_i,"a",@progbits
	.sectionflags	@""
	.align	4
.nv.constant0._Z10testKernelI17RGBA32_misalignedEvPT_S2_i:
	.zero		916


//--------------------- .nv.constant0._Z10testKernelI16RGB32_misalignedEvPT_S2_i --------------------------
	.section	.nv.constant0._Z10testKernelI16RGB32_misalignedEvPT_S2_i,"a",@progbits
	.sectionflags	@""
	.align	4
.nv.constant0._Z10testKernelI16RGB32_misalignedEvPT_S2_i:
	.zero		916


//--------------------- .nv.constant0._Z10testKernelI15LA32_misalignedEvPT_S2_i --------------------------
	.section	.nv.constant0._Z10testKernelI15LA32_misalignedEvPT_S2_i,"a",@progbits
	.sectionflags	@""
	.align	4
.nv.constant0._Z10testKernelI15LA32_misalignedEvPT_S2_i:
	.zero		916


//--------------------- .nv.constant0._Z10testKernelI16RGBA8_misalignedEvPT_S2_i --------------------------
	.section	.nv.constant0._Z10testKernelI16RGBA8_misalignedEvPT_S2_i,"a",@progbits
	.sectionflags	@""
	.align	4
.nv.constant0._Z10testKernelI16RGBA8_misalignedEvPT_S2_i:
	.zero		916


//--------------------- .nv.constant0._Z10testKernelItEvPT_S1_i --------------------------
	.section	.nv.constant0._Z10testKernelItEvPT_S1_i,"a",@progbits
	.sectionflags	@""
	.align	4
.nv.constant0._Z10testKernelItEvPT_S1_i:
	.zero		916


//--------------------- .nv.constant0._Z10testKernelIhEvPT_S1_i --------------------------
	.section	.nv.constant0._Z10testKernelIhEvPT_S1_i,"a",@progbits
	.sectionflags	@""
	.align	4
.nv.constant0._Z10testKernelIhEvPT_S1_i:
	.zero		916


//--------------------- SYMBOLS --------------------------

	.type		.nv.reservedSmem.offset0,@object
	.size		.nv.reservedSmem.offset0,0x4
